//
// Generated by NVIDIA NVVM Compiler
//
// Compiler Build ID: CL-36424714
// Cuda compilation tools, release 13.0, V13.0.88
// Based on NVVM 20.0.0
//

.version 9.0
.target sm_100
.address_size 64

	// .globl	_Z8init_rngP24curandStatePhilox4_32_10y
.global .align 4 .b8 precalc_xorwow_matrix[102400];
.global .align 4 .b8 precalc_xorwow_offset_matrix[102400];
.global .align 4 .b8 mrg32k3aM1[2304];
.global .align 4 .b8 mrg32k3aM2[2304];
.global .align 4 .b8 mrg32k3aM1SubSeq[2016];
.global .align 4 .b8 mrg32k3aM2SubSeq[2016];
.global .align 4 .b8 mrg32k3aM1Seq[2304];
.global .align 4 .b8 mrg32k3aM2Seq[2304];
.const .align 8 .b8 __cr_lgamma_table[72];
// _ZZ14monte_carlo_piP24curandStatePhilox4_32_10PyiE4smem has been demoted

.visible .entry _Z8init_rngP24curandStatePhilox4_32_10y(
	.param .u64 .ptr .align 1 _Z8init_rngP24curandStatePhilox4_32_10y_param_0,
	.param .u64 _Z8init_rngP24curandStatePhilox4_32_10y_param_1
)
{
	.reg .b32 	%r<108>;
	.reg .b64 	%rd<7>;

	ld.param.u64 	%rd1, [_Z8init_rngP24curandStatePhilox4_32_10y_param_0];
	ld.param.u64 	%rd2, [_Z8init_rngP24curandStatePhilox4_32_10y_param_1];
	cvta.to.global.u64 	%rd3, %rd1;
	mov.u32 	%r1, %ctaid.x;
	mov.u32 	%r2, %ntid.x;
	mov.u32 	%r3, %tid.x;
	mad.lo.s32 	%r4, %r1, %r2, %r3;
	mul.wide.s32 	%rd4, %r4, 64;
	add.s64 	%rd5, %rd3, %rd4;
	cvt.u32.u64 	%r5, %rd2;
	{ .reg .b32 tmp; mov.b64 {tmp, %r6}, %rd2; }
	mov.b64 	{%r7, %r8}, %rd2;
	mov.b32 	%r9, 0;
	st.global.v4.u32 	[%rd5+32], {%r7, %r8, %r9, %r9};
	st.global.v2.u32 	[%rd5+48], {%r9, %r9};
	mov.b64 	%rd6, 0;
	st.global.u64 	[%rd5+56], %rd6;
	shr.s32 	%r10, %r4, 31;
	mov.b32 	%r11, -766435501;
	mul.hi.u32 	%r12, %r11, %r9;
	mov.b32 	%r13, -845247145;
	mul.hi.u32 	%r14, %r13, %r4;
	mul.lo.s32 	%r15, %r4, -845247145;
	xor.b32  	%r16, %r14, %r5;
	xor.b32  	%r17, %r12, %r10;
	xor.b32  	%r18, %r17, %r6;
	add.s32 	%r19, %r5, -1640531527;
	add.s32 	%r20, %r6, -1150833019;
	mul.hi.u32 	%r21, %r11, %r16;
	mul.lo.s32 	%r22, %r16, -766435501;
	mul.hi.u32 	%r23, %r13, %r18;
	mul.lo.s32 	%r24, %r18, -845247145;
	xor.b32  	%r25, %r15, %r23;
	xor.b32  	%r26, %r25, %r19;
	xor.b32  	%r27, %r20, %r21;
	add.s32 	%r28, %r5, 1013904242;
	add.s32 	%r29, %r6, 1993301258;
	mul.hi.u32 	%r30, %r11, %r26;
	mul.lo.s32 	%r31, %r26, -766435501;
	mul.hi.u32 	%r32, %r13, %r27;
	mul.lo.s32 	%r33, %r27, -845247145;
	xor.b32  	%r34, %r24, %r28;
	xor.b32  	%r35, %r34, %r32;
	xor.b32  	%r36, %r22, %r29;
	xor.b32  	%r37, %r36, %r30;
	add.s32 	%r38, %r5, -626627285;
	add.s32 	%r39, %r6, 842468239;
	mul.hi.u32 	%r40, %r11, %r35;
	mul.lo.s32 	%r41, %r35, -766435501;
	mul.hi.u32 	%r42, %r13, %r37;
	mul.lo.s32 	%r43, %r37, -845247145;
	xor.b32  	%r44, %r33, %r38;
	xor.b32  	%r45, %r44, %r42;
	xor.b32  	%r46, %r31, %r39;
	xor.b32  	%r47, %r46, %r40;
	add.s32 	%r48, %r5, 2027808484;
	add.s32 	%r49, %r6, -308364780;
	mul.hi.u32 	%r50, %r11, %r45;
	mul.lo.s32 	%r51, %r45, -766435501;
	mul.hi.u32 	%r52, %r13, %r47;
	mul.lo.s32 	%r53, %r47, -845247145;
	xor.b32  	%r54, %r43, %r48;
	xor.b32  	%r55, %r54, %r52;
	xor.b32  	%r56, %r41, %r49;
	xor.b32  	%r57, %r56, %r50;
	add.s32 	%r58, %r5, 387276957;
	add.s32 	%r59, %r6, -1459197799;
	mul.hi.u32 	%r60, %r11, %r55;
	mul.lo.s32 	%r61, %r55, -766435501;
	mul.hi.u32 	%r62, %r13, %r57;
	mul.lo.s32 	%r63, %r57, -845247145;
	xor.b32  	%r64, %r53, %r58;
	xor.b32  	%r65, %r64, %r62;
	xor.b32  	%r66, %r51, %r59;
	xor.b32  	%r67, %r66, %r60;
	add.s32 	%r68, %r5, -1253254570;
	add.s32 	%r69, %r6, 1684936478;
	mul.hi.u32 	%r70, %r11, %r65;
	mul.lo.s32 	%r71, %r65, -766435501;
	mul.hi.u32 	%r72, %r13, %r67;
	mul.lo.s32 	%r73, %r67, -845247145;
	xor.b32  	%r74, %r63, %r68;
	xor.b32  	%r75, %r74, %r72;
	xor.b32  	%r76, %r61, %r69;
	xor.b32  	%r77, %r76, %r70;
	add.s32 	%r78, %r5, 1401181199;
	add.s32 	%r79, %r6, 534103459;
	mul.hi.u32 	%r80, %r11, %r75;
	mul.lo.s32 	%r81, %r75, -766435501;
	mul.hi.u32 	%r82, %r13, %r77;
	mul.lo.s32 	%r83, %r77, -845247145;
	xor.b32  	%r84, %r73, %r78;
	xor.b32  	%r85, %r84, %r82;
	xor.b32  	%r86, %r71, %r79;
	xor.b32  	%r87, %r86, %r80;
	add.s32 	%r88, %r5, -239350328;
	add.s32 	%r89, %r6, -616729560;
	mul.hi.u32 	%r90, %r11, %r85;
	mul.lo.s32 	%r91, %r85, -766435501;
	mul.hi.u32 	%r92, %r13, %r87;
	mul.lo.s32 	%r93, %r87, -845247145;
	xor.b32  	%r94, %r83, %r88;
	xor.b32  	%r95, %r94, %r92;
	xor.b32  	%r96, %r81, %r89;
	xor.b32  	%r97, %r96, %r90;
	add.s32 	%r98, %r5, -1879881855;
	add.s32 	%r99, %r6, -1767562579;
	mul.hi.u32 	%r100, %r11, %r95;
	mul.lo.s32 	%r101, %r95, -766435501;
	mul.hi.u32 	%r102, %r13, %r97;
	mul.lo.s32 	%r103, %r97, -845247145;
	xor.b32  	%r104, %r93, %r98;
	xor.b32  	%r105, %r104, %r102;
	xor.b32  	%r106, %r91, %r99;
	xor.b32  	%r107, %r106, %r100;
	st.global.v4.u32 	[%rd5], {%r9, %r9, %r4, %r10};
	st.global.v4.u32 	[%rd5+16], {%r105, %r103, %r107, %r101};
	ret;

}
	// .globl	_Z14monte_carlo_piP24curandStatePhilox4_32_10Pyi
.visible .entry _Z14monte_carlo_piP24curandStatePhilox4_32_10Pyi(
	.param .u64 .ptr .align 1 _Z14monte_carlo_piP24curandStatePhilox4_32_10Pyi_param_0,
	.param .u64 .ptr .align 1 _Z14monte_carlo_piP24curandStatePhilox4_32_10Pyi_param_1,
	.param .u32 _Z14monte_carlo_piP24curandStatePhilox4_32_10Pyi_param_2
)
{
	.reg .pred 	%p<27>;
	.reg .b32 	%r<484>;
	.reg .b32 	%f<19>;
	.reg .b64 	%rd<9>;
	.reg .b64 	%fd<2>;
	// demoted variable
	.shared .align 4 .b8 _ZZ14monte_carlo_piP24curandStatePhilox4_32_10PyiE4smem[1024];
	ld.param.u64 	%rd3, [_Z14monte_carlo_piP24curandStatePhilox4_32_10Pyi_param_0];
	ld.param.u64 	%rd2, [_Z14monte_carlo_piP24curandStatePhilox4_32_10Pyi_param_1];
	ld.param.u32 	%r121, [_Z14monte_carlo_piP24curandStatePhilox4_32_10Pyi_param_2];
	cvta.to.global.u64 	%rd4, %rd3;
	mov.u32 	%r123, %ctaid.x;
	mov.u32 	%r483, %ntid.x;
	mov.u32 	%r2, %tid.x;
	mad.lo.s32 	%r124, %r123, %r483, %r2;
	mul.wide.s32 	%rd5, %r124, 64;
	add.s64 	%rd1, %rd4, %rd5;
	ld.global.v4.u32 	{%r431, %r452, %r451, %r450}, [%rd1];
	ld.global.v4.u32 	{%r468, %r467, %r466, %r465}, [%rd1+16];
	ld.global.v4.u32 	{%r15, %r16, %r17, %r14}, [%rd1+32];
	ld.global.v2.u32 	{%r18, %r19}, [%rd1+48];
	ld.global.f64 	%fd1, [%rd1+56];
	setp.lt.s32 	%p1, %r121, 2;
	mov.b32 	%r454, 0;
	mov.u32 	%r472, %r431;
	mov.u32 	%r455, %r454;
	@%p1 bra 	$L__BB1_11;
	add.s32 	%r20, %r15, -626627285;
	add.s32 	%r21, %r16, 842468239;
	add.s32 	%r22, %r15, 2027808484;
	add.s32 	%r23, %r16, 1684936478;
	add.s32 	%r24, %r15, 1401181199;
	add.s32 	%r25, %r16, 534103459;
	add.s32 	%r26, %r15, -239350328;
	add.s32 	%r27, %r16, -616729560;
	add.s32 	%r28, %r15, -1879881855;
	add.s32 	%r29, %r16, -1767562579;
	add.s32 	%r126, %r121, -2;
	shr.u32 	%r127, %r126, 1;
	and.b32  	%r128, %r126, -2;
	add.s32 	%r455, %r128, 2;
	add.s32 	%r129, %r431, %r127;
	add.s32 	%r472, %r129, 1;
	mul.lo.s32 	%r428, %r431, -766435501;
	mov.b32 	%r429, 0;
	mov.u32 	%r454, %r429;
$L__BB1_2:
	mov.u32 	%r43, %r465;
	mov.u32 	%r42, %r466;
	mov.u32 	%r41, %r467;
	mov.u32 	%r40, %r468;
	mov.u32 	%r34, %r429;
	add.s32 	%r431, %r431, 1;
	setp.ne.s32 	%p2, %r431, 0;
	@%p2 bra 	$L__BB1_5;
	add.s32 	%r452, %r452, 1;
	setp.ne.s32 	%p3, %r452, 0;
	@%p3 bra 	$L__BB1_5;
	add.s32 	%r451, %r451, 1;
	setp.eq.s32 	%p4, %r451, 0;
	selp.u32 	%r131, 1, 0, %p4;
	add.s32 	%r450, %r450, %r131;
	mov.b32 	%r452, 0;
$L__BB1_5:
	mov.b32 	%r132, -766435501;
	mul.hi.u32 	%r133, %r132, %r431;
	add.s32 	%r428, %r428, -766435501;
	mov.b32 	%r134, -845247145;
	mul.hi.u32 	%r135, %r134, %r451;
	mul.lo.s32 	%r136, %r451, -845247145;
	xor.b32  	%r137, %r15, %r135;
	xor.b32  	%r138, %r137, %r452;
	xor.b32  	%r139, %r133, %r16;
	xor.b32  	%r140, %r139, %r450;
	mul.hi.u32 	%r141, %r132, %r138;
	mul.lo.s32 	%r142, %r138, -766435501;
	mul.hi.u32 	%r143, %r134, %r140;
	mul.lo.s32 	%r144, %r140, -845247145;
	add.s32 	%r145, %r15, -1640531527;
	xor.b32  	%r146, %r136, %r145;
	xor.b32  	%r147, %r146, %r143;
	add.s32 	%r148, %r16, -1150833019;
	xor.b32  	%r149, %r428, %r148;
	xor.b32  	%r150, %r149, %r141;
	mul.hi.u32 	%r151, %r132, %r147;
	mul.lo.s32 	%r152, %r147, -766435501;
	mul.hi.u32 	%r153, %r134, %r150;
	mul.lo.s32 	%r154, %r150, -845247145;
	add.s32 	%r155, %r15, 1013904242;
	xor.b32  	%r156, %r144, %r155;
	xor.b32  	%r157, %r156, %r153;
	add.s32 	%r158, %r16, 1993301258;
	xor.b32  	%r159, %r142, %r158;
	xor.b32  	%r160, %r159, %r151;
	mul.hi.u32 	%r161, %r132, %r157;
	mul.lo.s32 	%r162, %r157, -766435501;
	mul.hi.u32 	%r163, %r134, %r160;
	mul.lo.s32 	%r164, %r160, -845247145;
	xor.b32  	%r165, %r154, %r20;
	xor.b32  	%r166, %r165, %r163;
	xor.b32  	%r167, %r152, %r21;
	xor.b32  	%r168, %r167, %r161;
	mul.hi.u32 	%r169, %r132, %r166;
	mul.lo.s32 	%r170, %r166, -766435501;
	mul.hi.u32 	%r171, %r134, %r168;
	mul.lo.s32 	%r172, %r168, -845247145;
	xor.b32  	%r173, %r164, %r22;
	xor.b32  	%r174, %r173, %r171;
	add.s32 	%r175, %r16, -308364780;
	xor.b32  	%r176, %r162, %r175;
	xor.b32  	%r177, %r176, %r169;
	mul.hi.u32 	%r178, %r132, %r174;
	mul.lo.s32 	%r179, %r174, -766435501;
	mul.hi.u32 	%r180, %r134, %r177;
	mul.lo.s32 	%r181, %r177, -845247145;
	add.s32 	%r182, %r15, 387276957;
	xor.b32  	%r183, %r172, %r182;
	xor.b32  	%r184, %r183, %r180;
	add.s32 	%r185, %r16, -1459197799;
	xor.b32  	%r186, %r170, %r185;
	xor.b32  	%r187, %r186, %r178;
	mul.hi.u32 	%r188, %r132, %r184;
	mul.lo.s32 	%r189, %r184, -766435501;
	mul.hi.u32 	%r190, %r134, %r187;
	mul.lo.s32 	%r191, %r187, -845247145;
	add.s32 	%r192, %r15, -1253254570;
	xor.b32  	%r193, %r181, %r192;
	xor.b32  	%r194, %r193, %r190;
	xor.b32  	%r195, %r179, %r23;
	xor.b32  	%r196, %r195, %r188;
	mul.hi.u32 	%r197, %r132, %r194;
	mul.lo.s32 	%r198, %r194, -766435501;
	mul.hi.u32 	%r199, %r134, %r196;
	mul.lo.s32 	%r200, %r196, -845247145;
	xor.b32  	%r201, %r191, %r24;
	xor.b32  	%r202, %r201, %r199;
	xor.b32  	%r203, %r189, %r25;
	xor.b32  	%r204, %r203, %r197;
	mul.hi.u32 	%r205, %r132, %r202;
	mul.lo.s32 	%r206, %r202, -766435501;
	mul.hi.u32 	%r207, %r134, %r204;
	mul.lo.s32 	%r208, %r204, -845247145;
	xor.b32  	%r209, %r200, %r26;
	xor.b32  	%r210, %r209, %r207;
	xor.b32  	%r211, %r198, %r27;
	xor.b32  	%r212, %r211, %r205;
	mul.hi.u32 	%r213, %r132, %r210;
	mul.lo.s32 	%r465, %r210, -766435501;
	mul.hi.u32 	%r214, %r134, %r212;
	mul.lo.s32 	%r467, %r212, -845247145;
	xor.b32  	%r215, %r208, %r28;
	xor.b32  	%r468, %r215, %r214;
	xor.b32  	%r216, %r206, %r29;
	xor.b32  	%r466, %r216, %r213;
	setp.eq.s32 	%p5, %r17, 1;
	@%p5 bra 	$L__BB1_9;
	setp.eq.s32 	%p6, %r17, 3;
	mov.u32 	%r442, %r43;
	mov.u32 	%r443, %r468;
	mov.u32 	%r444, %r467;
	mov.u32 	%r445, %r466;
	@%p6 bra 	$L__BB1_10;
	setp.ne.s32 	%p7, %r17, 2;
	mov.u32 	%r442, %r40;
	mov.u32 	%r443, %r41;
	mov.u32 	%r444, %r42;
	mov.u32 	%r445, %r43;
	@%p7 bra 	$L__BB1_10;
	mov.u32 	%r442, %r42;
	mov.u32 	%r443, %r43;
	mov.u32 	%r444, %r468;
	mov.u32 	%r445, %r467;
	bra.uni 	$L__BB1_10;
$L__BB1_9:
	mov.u32 	%r442, %r41;
	mov.u32 	%r443, %r42;
	mov.u32 	%r444, %r43;
	mov.u32 	%r445, %r468;
$L__BB1_10:
	cvt.rn.f32.u32 	%f1, %r442;
	fma.rn.f32 	%f2, %f1, 0f2F800000, 0f2F000000;
	cvt.rn.f32.u32 	%f3, %r443;
	fma.rn.f32 	%f4, %f3, 0f2F800000, 0f2F000000;
	cvt.rn.f32.u32 	%f5, %r444;
	fma.rn.f32 	%f6, %f5, 0f2F800000, 0f2F000000;
	cvt.rn.f32.u32 	%f7, %r445;
	fma.rn.f32 	%f8, %f7, 0f2F800000, 0f2F000000;
	mul.f32 	%f9, %f4, %f4;
	fma.rn.f32 	%f10, %f2, %f2, %f9;
	setp.le.f32 	%p8, %f10, 0f3F800000;
	selp.u32 	%r217, 1, 0, %p8;
	add.s32 	%r218, %r454, %r217;
	mul.f32 	%f11, %f8, %f8;
	fma.rn.f32 	%f12, %f6, %f6, %f11;
	setp.le.f32 	%p9, %f12, 0f3F800000;
	selp.u32 	%r219, 1, 0, %p9;
	add.s32 	%r454, %r218, %r219;
	add.s32 	%r429, %r34, 2;
	add.s32 	%r220, %r34, 3;
	setp.lt.s32 	%p10, %r220, %r121;
	@%p10 bra 	$L__BB1_2;
$L__BB1_11:
	setp.ge.s32 	%p11, %r455, %r121;
	mov.u32 	%r464, %r17;
	@%p11 bra 	$L__BB1_25;
	mov.b32 	%r464, 3;
	setp.eq.s32 	%p12, %r17, 1;
	mov.u32 	%r462, %r466;
	mov.u32 	%r463, %r467;
	@%p12 bra 	$L__BB1_24;
	setp.eq.s32 	%p13, %r17, 3;
	@%p13 bra 	$L__BB1_19;
	setp.ne.s32 	%p14, %r17, 2;
	@%p14 bra 	$L__BB1_23;
	add.s32 	%r472, %r472, 1;
	setp.eq.s32 	%p18, %r472, 0;
	@%p18 bra 	$L__BB1_16;
	bra.uni 	$L__BB1_18;
$L__BB1_16:
	add.s32 	%r452, %r452, 1;
	setp.ne.s32 	%p19, %r452, 0;
	@%p19 bra 	$L__BB1_18;
	add.s32 	%r451, %r451, 1;
	setp.eq.s32 	%p20, %r451, 0;
	selp.u32 	%r322, 1, 0, %p20;
	add.s32 	%r450, %r450, %r322;
	mov.b32 	%r452, 0;
$L__BB1_18:
	mov.b32 	%r324, -766435501;
	mul.hi.u32 	%r325, %r324, %r472;
	mul.lo.s32 	%r326, %r472, -766435501;
	mov.b32 	%r327, -845247145;
	mul.hi.u32 	%r328, %r327, %r451;
	mul.lo.s32 	%r329, %r451, -845247145;
	xor.b32  	%r330, %r15, %r328;
	xor.b32  	%r331, %r330, %r452;
	xor.b32  	%r332, %r325, %r16;
	xor.b32  	%r333, %r332, %r450;
	add.s32 	%r334, %r15, -1640531527;
	add.s32 	%r335, %r16, -1150833019;
	mul.hi.u32 	%r336, %r324, %r331;
	mul.lo.s32 	%r337, %r331, -766435501;
	mul.hi.u32 	%r338, %r327, %r333;
	mul.lo.s32 	%r339, %r333, -845247145;
	xor.b32  	%r340, %r329, %r338;
	xor.b32  	%r341, %r340, %r334;
	xor.b32  	%r342, %r326, %r336;
	xor.b32  	%r343, %r342, %r335;
	add.s32 	%r344, %r15, 1013904242;
	add.s32 	%r345, %r16, 1993301258;
	mul.hi.u32 	%r346, %r324, %r341;
	mul.lo.s32 	%r347, %r341, -766435501;
	mul.hi.u32 	%r348, %r327, %r343;
	mul.lo.s32 	%r349, %r343, -845247145;
	xor.b32  	%r350, %r339, %r344;
	xor.b32  	%r351, %r350, %r348;
	xor.b32  	%r352, %r337, %r345;
	xor.b32  	%r353, %r352, %r346;
	add.s32 	%r354, %r15, -626627285;
	add.s32 	%r355, %r16, 842468239;
	mul.hi.u32 	%r356, %r324, %r351;
	mul.lo.s32 	%r357, %r351, -766435501;
	mul.hi.u32 	%r358, %r327, %r353;
	mul.lo.s32 	%r359, %r353, -845247145;
	xor.b32  	%r360, %r349, %r354;
	xor.b32  	%r361, %r360, %r358;
	xor.b32  	%r362, %r347, %r355;
	xor.b32  	%r363, %r362, %r356;
	add.s32 	%r364, %r15, 2027808484;
	add.s32 	%r365, %r16, -308364780;
	mul.hi.u32 	%r366, %r324, %r361;
	mul.lo.s32 	%r367, %r361, -766435501;
	mul.hi.u32 	%r368, %r327, %r363;
	mul.lo.s32 	%r369, %r363, -845247145;
	xor.b32  	%r370, %r359, %r364;
	xor.b32  	%r371, %r370, %r368;
	xor.b32  	%r372, %r357, %r365;
	xor.b32  	%r373, %r372, %r366;
	add.s32 	%r374, %r15, 387276957;
	add.s32 	%r375, %r16, -1459197799;
	mul.hi.u32 	%r376, %r324, %r371;
	mul.lo.s32 	%r377, %r371, -766435501;
	mul.hi.u32 	%r378, %r327, %r373;
	mul.lo.s32 	%r379, %r373, -845247145;
	xor.b32  	%r380, %r369, %r374;
	xor.b32  	%r381, %r380, %r378;
	xor.b32  	%r382, %r367, %r375;
	xor.b32  	%r383, %r382, %r376;
	add.s32 	%r384, %r15, -1253254570;
	add.s32 	%r385, %r16, 1684936478;
	mul.hi.u32 	%r386, %r324, %r381;
	mul.lo.s32 	%r387, %r381, -766435501;
	mul.hi.u32 	%r388, %r327, %r383;
	mul.lo.s32 	%r389, %r383, -845247145;
	xor.b32  	%r390, %r379, %r384;
	xor.b32  	%r391, %r390, %r388;
	xor.b32  	%r392, %r377, %r385;
	xor.b32  	%r393, %r392, %r386;
	add.s32 	%r394, %r15, 1401181199;
	add.s32 	%r395, %r16, 534103459;
	mul.hi.u32 	%r396, %r324, %r391;
	mul.lo.s32 	%r397, %r391, -766435501;
	mul.hi.u32 	%r398, %r327, %r393;
	mul.lo.s32 	%r399, %r393, -845247145;
	xor.b32  	%r400, %r389, %r394;
	xor.b32  	%r401, %r400, %r398;
	xor.b32  	%r402, %r387, %r395;
	xor.b32  	%r403, %r402, %r396;
	add.s32 	%r404, %r15, -239350328;
	add.s32 	%r405, %r16, -616729560;
	mul.hi.u32 	%r406, %r324, %r401;
	mul.lo.s32 	%r407, %r401, -766435501;
	mul.hi.u32 	%r408, %r327, %r403;
	mul.lo.s32 	%r409, %r403, -845247145;
	xor.b32  	%r410, %r399, %r404;
	xor.b32  	%r411, %r410, %r408;
	xor.b32  	%r412, %r397, %r405;
	xor.b32  	%r413, %r412, %r406;
	add.s32 	%r414, %r15, -1879881855;
	add.s32 	%r415, %r16, -1767562579;
	mul.hi.u32 	%r416, %r324, %r411;
	mul.lo.s32 	%r92, %r411, -766435501;
	mul.hi.u32 	%r417, %r327, %r413;
	mul.lo.s32 	%r467, %r413, -845247145;
	xor.b32  	%r418, %r409, %r414;
	xor.b32  	%r468, %r418, %r417;
	xor.b32  	%r419, %r407, %r415;
	xor.b32  	%r95, %r419, %r416;
	mov.b32 	%r464, 0;
	mov.u32 	%r462, %r465;
	mov.u32 	%r463, %r466;
	mov.u32 	%r465, %r92;
	mov.u32 	%r466, %r95;
	bra.uni 	$L__BB1_24;
$L__BB1_19:
	add.s32 	%r472, %r472, 1;
	setp.ne.s32 	%p15, %r472, 0;
	@%p15 bra 	$L__BB1_22;
	add.s32 	%r452, %r452, 1;
	setp.ne.s32 	%p16, %r452, 0;
	@%p16 bra 	$L__BB1_22;
	add.s32 	%r451, %r451, 1;
	setp.eq.s32 	%p17, %r451, 0;
	selp.u32 	%r223, 1, 0, %p17;
	add.s32 	%r450, %r450, %r223;
	mov.b32 	%r452, 0;
$L__BB1_22:
	mov.b32 	%r225, -766435501;
	mul.hi.u32 	%r226, %r225, %r472;
	mul.lo.s32 	%r227, %r472, -766435501;
	mov.b32 	%r228, -845247145;
	mul.hi.u32 	%r229, %r228, %r451;
	mul.lo.s32 	%r230, %r451, -845247145;
	xor.b32  	%r231, %r15, %r229;
	xor.b32  	%r232, %r231, %r452;
	xor.b32  	%r233, %r226, %r16;
	xor.b32  	%r234, %r233, %r450;
	add.s32 	%r235, %r15, -1640531527;
	add.s32 	%r236, %r16, -1150833019;
	mul.hi.u32 	%r237, %r225, %r232;
	mul.lo.s32 	%r238, %r232, -766435501;
	mul.hi.u32 	%r239, %r228, %r234;
	mul.lo.s32 	%r240, %r234, -845247145;
	xor.b32  	%r241, %r230, %r239;
	xor.b32  	%r242, %r241, %r235;
	xor.b32  	%r243, %r227, %r237;
	xor.b32  	%r244, %r243, %r236;
	add.s32 	%r245, %r15, 1013904242;
	add.s32 	%r246, %r16, 1993301258;
	mul.hi.u32 	%r247, %r225, %r242;
	mul.lo.s32 	%r248, %r242, -766435501;
	mul.hi.u32 	%r249, %r228, %r244;
	mul.lo.s32 	%r250, %r244, -845247145;
	xor.b32  	%r251, %r240, %r245;
	xor.b32  	%r252, %r251, %r249;
	xor.b32  	%r253, %r238, %r246;
	xor.b32  	%r254, %r253, %r247;
	add.s32 	%r255, %r15, -626627285;
	add.s32 	%r256, %r16, 842468239;
	mul.hi.u32 	%r257, %r225, %r252;
	mul.lo.s32 	%r258, %r252, -766435501;
	mul.hi.u32 	%r259, %r228, %r254;
	mul.lo.s32 	%r260, %r254, -845247145;
	xor.b32  	%r261, %r250, %r255;
	xor.b32  	%r262, %r261, %r259;
	xor.b32  	%r263, %r248, %r256;
	xor.b32  	%r264, %r263, %r257;
	add.s32 	%r265, %r15, 2027808484;
	add.s32 	%r266, %r16, -308364780;
	mul.hi.u32 	%r267, %r225, %r262;
	mul.lo.s32 	%r268, %r262, -766435501;
	mul.hi.u32 	%r269, %r228, %r264;
	mul.lo.s32 	%r270, %r264, -845247145;
	xor.b32  	%r271, %r260, %r265;
	xor.b32  	%r272, %r271, %r269;
	xor.b32  	%r273, %r258, %r266;
	xor.b32  	%r274, %r273, %r267;
	add.s32 	%r275, %r15, 387276957;
	add.s32 	%r276, %r16, -1459197799;
	mul.hi.u32 	%r277, %r225, %r272;
	mul.lo.s32 	%r278, %r272, -766435501;
	mul.hi.u32 	%r279, %r228, %r274;
	mul.lo.s32 	%r280, %r274, -845247145;
	xor.b32  	%r281, %r270, %r275;
	xor.b32  	%r282, %r281, %r279;
	xor.b32  	%r283, %r268, %r276;
	xor.b32  	%r284, %r283, %r277;
	add.s32 	%r285, %r15, -1253254570;
	add.s32 	%r286, %r16, 1684936478;
	mul.hi.u32 	%r287, %r225, %r282;
	mul.lo.s32 	%r288, %r282, -766435501;
	mul.hi.u32 	%r289, %r228, %r284;
	mul.lo.s32 	%r290, %r284, -845247145;
	xor.b32  	%r291, %r280, %r285;
	xor.b32  	%r292, %r291, %r289;
	xor.b32  	%r293, %r278, %r286;
	xor.b32  	%r294, %r293, %r287;
	add.s32 	%r295, %r15, 1401181199;
	add.s32 	%r296, %r16, 534103459;
	mul.hi.u32 	%r297, %r225, %r292;
	mul.lo.s32 	%r298, %r292, -766435501;
	mul.hi.u32 	%r299, %r228, %r294;
	mul.lo.s32 	%r300, %r294, -845247145;
	xor.b32  	%r301, %r290, %r295;
	xor.b32  	%r302, %r301, %r299;
	xor.b32  	%r303, %r288, %r296;
	xor.b32  	%r304, %r303, %r297;
	add.s32 	%r305, %r15, -239350328;
	add.s32 	%r306, %r16, -616729560;
	mul.hi.u32 	%r307, %r225, %r302;
	mul.lo.s32 	%r308, %r302, -766435501;
	mul.hi.u32 	%r309, %r228, %r304;
	mul.lo.s32 	%r310, %r304, -845247145;
	xor.b32  	%r311, %r300, %r305;
	xor.b32  	%r312, %r311, %r309;
	xor.b32  	%r313, %r298, %r306;
	xor.b32  	%r314, %r313, %r307;
	add.s32 	%r315, %r15, -1879881855;
	add.s32 	%r316, %r16, -1767562579;
	mul.hi.u32 	%r317, %r225, %r312;
	mul.lo.s32 	%r80, %r312, -766435501;
	mul.hi.u32 	%r318, %r228, %r314;
	mul.lo.s32 	%r467, %r314, -845247145;
	xor.b32  	%r319, %r310, %r315;
	xor.b32  	%r462, %r319, %r318;
	xor.b32  	%r320, %r308, %r316;
	xor.b32  	%r466, %r320, %r317;
	mov.b32 	%r464, 1;
	mov.u32 	%r463, %r465;
	mov.u32 	%r465, %r80;
	mov.u32 	%r468, %r462;
	bra.uni 	$L__BB1_24;
$L__BB1_23:
	add.s32 	%r464, %r17, 2;
	setp.eq.s32 	%p21, %r17, 0;
	selp.b32 	%r462, %r467, %r468, %p21;
	mov.u32 	%r463, %r468;
$L__BB1_24:
	cvt.rn.f32.u32 	%f13, %r463;
	fma.rn.f32 	%f14, %f13, 0f2F800000, 0f2F000000;
	cvt.rn.f32.u32 	%f15, %r462;
	fma.rn.f32 	%f16, %f15, 0f2F800000, 0f2F000000;
	mul.f32 	%f17, %f14, %f14;
	fma.rn.f32 	%f18, %f16, %f16, %f17;
	setp.le.f32 	%p22, %f18, 0f3F800000;
	selp.u32 	%r420, 1, 0, %p22;
	add.s32 	%r454, %r454, %r420;
$L__BB1_25:
	shl.b32 	%r421, %r2, 2;
	mov.u32 	%r422, _ZZ14monte_carlo_piP24curandStatePhilox4_32_10PyiE4smem;
	add.s32 	%r118, %r422, %r421;
	st.shared.u32 	[%r118], %r454;
	bar.sync 	0;
	setp.lt.u32 	%p23, %r483, 2;
	@%p23 bra 	$L__BB1_29;
$L__BB1_26:
	shr.u32 	%r120, %r483, 1;
	setp.ge.u32 	%p24, %r2, %r120;
	@%p24 bra 	$L__BB1_28;
	shl.b32 	%r423, %r120, 2;
	add.s32 	%r424, %r118, %r423;
	ld.shared.u32 	%r425, [%r424];
	ld.shared.u32 	%r426, [%r118];
	add.s32 	%r427, %r426, %r425;
	st.shared.u32 	[%r118], %r427;
$L__BB1_28:
	bar.sync 	0;
	setp.gt.u32 	%p25, %r483, 3;
	mov.u32 	%r483, %r120;
	@%p25 bra 	$L__BB1_26;
$L__BB1_29:
	setp.ne.s32 	%p26, %r2, 0;
	@%p26 bra 	$L__BB1_31;
	ld.shared.u32 	%rd6, [_ZZ14monte_carlo_piP24curandStatePhilox4_32_10PyiE4smem];
	cvta.to.global.u64 	%rd7, %rd2;
	atom.global.add.u64 	%rd8, [%rd7], %rd6;
$L__BB1_31:
	st.global.v4.u32 	[%rd1], {%r472, %r452, %r451, %r450};
	st.global.v4.u32 	[%rd1+16], {%r468, %r467, %r466, %r465};
	st.global.v4.u32 	[%rd1+32], {%r15, %r16, %r464, %r14};
	st.global.v2.u32 	[%rd1+48], {%r18, %r19};
	st.global.f64 	[%rd1+56], %fd1;
	ret;

}


// ===== COMPILED SASS (sm_100) =====

	.target	sm_100

	.elftype	@"ET_EXEC"


//--------------------- .note.nv.tkinfo           --------------------------
	.section	.note.nv.tkinfo,"",@"SHT_NOTE"
	.sectionflags	@"SHF_NOTE_NV_TKINFO"
	.tkinfo
        /*0018*/ 	.word	0x00000002
        /*0030*/ 	.string	""
        /*0030*/ 	.string	"ptxas"
        /*0030*/ 	.string	"Cuda compilation tools, release 13.0, V13.0.88"
        /*0030*/ 	.string	"Build cuda_13.0.r13.0/compiler.36424714_0"
        /*0030*/ 	.string	"-arch sm_100 -m 64 "



//--------------------- .note.nv.cuinfo           --------------------------
	.section	.note.nv.cuinfo,"",@"SHT_NOTE"
	.sectionflags	@"SHF_NOTE_NV_CUINFO"
        /*0018*/ 	.short	0x0002
        /*001a*/ 	.short	0x0064
        /*001c*/ 	.short	0x0082
	.zero		2


//--------------------- .nv.info                  --------------------------
	.section	.nv.info,"",@"SHT_CUDA_INFO"
	.align	4


	//----- nvinfo : EIATTR_REGCOUNT
	.align		4
        /*0000*/ 	.byte	0x04, 0x2f
        /*0002*/ 	.short	(.L_10 - .L_9)
	.align		4
.L_9:
        /*0004*/ 	.word	index@(_Z8init_rngP24curandStatePhilox4_32_10y)
        /*0008*/ 	.word	0x00000018


	//----- nvinfo : EIATTR_FRAME_SIZE
	.align		4
.L_10:
        /*000c*/ 	.byte	0x04, 0x11
        /*000e*/ 	.short	(.L_12 - .L_11)
	.align		4
.L_11:
        /*0010*/ 	.word	index@(_Z8init_rngP24curandStatePhilox4_32_10y)
        /*0014*/ 	.word	0x00000000


	//----- nvinfo : EIATTR_REGCOUNT
	.align		4
.L_12:
        /*0018*/ 	.byte	0x04, 0x2f
        /*001a*/ 	.short	(.L_14 - .L_13)
	.align		4
.L_13:
        /*001c*/ 	.word	index@(_Z14monte_carlo_piP24curandStatePhilox4_32_10Pyi)
        /*0020*/ 	.word	0x00000030


	//----- nvinfo : EIATTR_FRAME_SIZE
	.align		4
.L_14:
        /*0024*/ 	.byte	0x04, 0x11
        /*0026*/ 	.short	(.L_16 - .L_15)
	.align		4
.L_15:
        /*0028*/ 	.word	index@(_Z14monte_carlo_piP24curandStatePhilox4_32_10Pyi)
        /*002c*/ 	.word	0x00000000


	//----- nvinfo : EIATTR_MIN_STACK_SIZE
	.align		4
.L_16:
        /*0030*/ 	.byte	0x04, 0x12
        /*0032*/ 	.short	(.L_18 - .L_17)
	.align		4
.L_17:
        /*0034*/ 	.word	index@(_Z14monte_carlo_piP24curandStatePhilox4_32_10Pyi)
        /*0038*/ 	.word	0x00000000


	//----- nvinfo : EIATTR_MIN_STACK_SIZE
	.align		4
.L_18:
        /*003c*/ 	.byte	0x04, 0x12
        /*003e*/ 	.short	(.L_20 - .L_19)
	.align		4
.L_19:
        /*0040*/ 	.word	index@(_Z8init_rngP24curandStatePhilox4_32_10y)
        /*0044*/ 	.word	0x00000000
.L_20:


//--------------------- .nv.compat                --------------------------
	.section	.nv.compat,"",@"SHT_CUDA_COMPAT_INFO"
	.align	4
        /*0000*/ 	.byte	0x02, 0x09, 0x00, 0x00, 0x02, 0x02, 0x01, 0x00, 0x02, 0x05, 0x05, 0x00, 0x03, 0x07, 0x01, 0x01
        /*0010*/ 	.byte	0x02, 0x03, 0x00, 0x00, 0x02, 0x06, 0x01, 0x00, 0x04, 0x0b, 0x08, 0x00, 0x01, 0x00, 0x00, 0x00
        /*0020*/ 	.byte	0x00, 0x00, 0x00, 0x00


//--------------------- .nv.info._Z14monte_carlo_piP24curandStatePhilox4_32_10Pyi --------------------------
	.section	.nv.info._Z14monte_carlo_piP24curandStatePhilox4_32_10Pyi,"",@"SHT_CUDA_INFO"
	.sectionflags	@""
	.align	4


	//----- nvinfo : EIATTR_CUDA_API_VERSION
	.align		4
        /*0000*/ 	.byte	0x04, 0x37
        /*0002*/ 	.short	(.L_22 - .L_21)
.L_21:
        /*0004*/ 	.word	0x00000082


	//----- nvinfo : EIATTR_KPARAM_INFO
	.align		4
.L_22:
        /*0008*/ 	.byte	0x04, 0x17
        /*000a*/ 	.short	(.L_24 - .L_23)
.L_23:
        /*000c*/ 	.word	0x00000000
        /*0010*/ 	.short	0x0002
        /*0012*/ 	.short	0x0010
        /*0014*/ 	.byte	0x00, 0xf0, 0x11, 0x00


	//----- nvinfo : EIATTR_KPARAM_INFO
	.align		4
.L_24:
        /*0018*/ 	.byte	0x04, 0x17
        /*001a*/ 	.short	(.L_26 - .L_25)
.L_25:
        /*001c*/ 	.word	0x00000000
        /*0020*/ 	.short	0x0001
        /*0022*/ 	.short	0x0008
        /*0024*/ 	.byte	0x00, 0xf5, 0x21, 0x00


	//----- nvinfo : EIATTR_KPARAM_INFO
	.align		4
.L_26:
        /*0028*/ 	.byte	0x04, 0x17
        /*002a*/ 	.short	(.L_28 - .L_27)
.L_27:
        /*002c*/ 	.word	0x00000000
        /*0030*/ 	.short	0x0000
        /*0032*/ 	.short	0x0000
        /*0034*/ 	.byte	0x00, 0xf5, 0x21, 0x00


	//----- nvinfo : EIATTR_SPARSE_MMA_MASK
	.align		4
.L_28:
        /*0038*/ 	.byte	0x03, 0x50
        /*003a*/ 	.short	0x0000


	//----- nvinfo : EIATTR_MAXREG_COUNT
	.align		4
        /*003c*/ 	.byte	0x03, 0x1b
        /*003e*/ 	.short	0x00ff


	//----- nvinfo : EIATTR_NUM_BARRIERS
	.align		4
        /*0040*/ 	.byte	0x02, 0x4c
        /*0042*/ 	.byte	0x01
	.zero		1


	//----- nvinfo : EIATTR_MERCURY_ISA_VERSION
	.align		4
        /*0044*/ 	.byte	0x03, 0x5f
        /*0046*/ 	.short	0x0101


	//----- nvinfo : EIATTR_VRC_CTA_INIT_COUNT
	.align		4
        /*0048*/ 	.byte	0x02, 0x4a
	.zero		1
	.zero		1


	//----- nvinfo : EIATTR_EXIT_INSTR_OFFSETS
	.align		4
        /*004c*/ 	.byte	0x04, 0x1c
        /*004e*/ 	.short	(.L_30 - .L_29)


	//   ....[0]....
.L_29:
        /*0050*/ 	.word	0x00001780


	//----- nvinfo : EIATTR_CRS_STACK_SIZE
	.align		4
.L_30:
        /*0054*/ 	.byte	0x04, 0x1e
        /*0056*/ 	.short	(.L_32 - .L_31)
.L_31:
        /*0058*/ 	.word	0x00000000


	//----- nvinfo : EIATTR_CBANK_PARAM_SIZE
	.align		4
.L_32:
        /*005c*/ 	.byte	0x03, 0x19
        /*005e*/ 	.short	0x0014


	//----- nvinfo : EIATTR_PARAM_CBANK
	.align		4
        /*0060*/ 	.byte	0x04, 0x0a
        /*0062*/ 	.short	(.L_34 - .L_33)
	.align		4
.L_33:
        /*0064*/ 	.word	index@(.nv.constant0._Z14monte_carlo_piP24curandStatePhilox4_32_10Pyi)
        /*0068*/ 	.short	0x0380
        /*006a*/ 	.short	0x0014


	//----- nvinfo : EIATTR_SW_WAR
	.align		4
.L_34:
        /*006c*/ 	.byte	0x04, 0x36
        /*006e*/ 	.short	(.L_36 - .L_35)
.L_35:
        /*0070*/ 	.word	0x00000008
.L_36:


//--------------------- .nv.info._Z8init_rngP24curandStatePhilox4_32_10y --------------------------
	.section	.nv.info._Z8init_rngP24curandStatePhilox4_32_10y,"",@"SHT_CUDA_INFO"
	.sectionflags	@""
	.align	4


	//----- nvinfo : EIATTR_CUDA_API_VERSION
	.align		4
        /*0000*/ 	.byte	0x04, 0x37
        /*0002*/ 	.short	(.L_38 - .L_37)
.L_37:
        /*0004*/ 	.word	0x00000082


	//----- nvinfo : EIATTR_KPARAM_INFO
	.align		4
.L_38:
        /*0008*/ 	.byte	0x04, 0x17
        /*000a*/ 	.short	(.L_40 - .L_39)
.L_39:
        /*000c*/ 	.word	0x00000000
        /*0010*/ 	.short	0x0001
        /*0012*/ 	.short	0x0008
        /*0014*/ 	.byte	0x00, 0xf0, 0x21, 0x00


	//----- nvinfo : EIATTR_KPARAM_INFO
	.align		4
.L_40:
        /*0018*/ 	.byte	0x04, 0x17
        /*001a*/ 	.short	(.L_42 - .L_41)
.L_41:
        /*001c*/ 	.word	0x00000000
        /*0020*/ 	.short	0x0000
        /*0022*/ 	.short	0x0000
        /*0024*/ 	.byte	0x00, 0xf5, 0x21, 0x00


	//----- nvinfo : EIATTR_SPARSE_MMA_MASK
	.align		4
.L_42:
        /*0028*/ 	.byte	0x03, 0x50
        /*002a*/ 	.short	0x0000


	//----- nvinfo : EIATTR_MAXREG_COUNT
	.align		4
        /*002c*/ 	.byte	0x03, 0x1b
        /*002e*/ 	.short	0x00ff


	//----- nvinfo : EIATTR_MERCURY_ISA_VERSION
	.align		4
        /*0030*/ 	.byte	0x03, 0x5f
        /*0032*/ 	.short	0x0101


	//----- nvinfo : EIATTR_VRC_CTA_INIT_COUNT
	.align		4
        /*0034*/ 	.byte	0x02, 0x4a
	.zero		1
	.zero		1


	//----- nvinfo : EIATTR_EXIT_INSTR_OFFSETS
	.align		4
        /*0038*/ 	.byte	0x04, 0x1c
        /*003a*/ 	.short	(.L_44 - .L_43)


	//   ....[0]....
.L_43:
        /*003c*/ 	.word	0x000004e0


	//----- nvinfo : EIATTR_CBANK_PARAM_SIZE
	.align		4
.L_44:
        /*0040*/ 	.byte	0x03, 0x19
        /*0042*/ 	.short	0x0010


	//----- nvinfo : EIATTR_PARAM_CBANK
	.align		4
        /*0044*/ 	.byte	0x04, 0x0a
        /*0046*/ 	.short	(.L_46 - .L_45)
	.align		4
.L_45:
        /*0048*/ 	.word	index@(.nv.constant0._Z8init_rngP24curandStatePhilox4_32_10y)
        /*004c*/ 	.short	0x0380
        /*004e*/ 	.short	0x0010


	//----- nvinfo : EIATTR_SW_WAR
	.align		4
.L_46:
        /*0050*/ 	.byte	0x04, 0x36
        /*0052*/ 	.short	(.L_48 - .L_47)
.L_47:
        /*0054*/ 	.word	0x00000008
.L_48:


//--------------------- .nv.callgraph             --------------------------
	.section	.nv.callgraph,"",@"SHT_CUDA_CALLGRAPH"
	.align	4
	.sectionentsize	8
	.align		4
        /*0000*/ 	.word	0x00000000
	.align		4
        /*0004*/ 	.word	0xffffffff
	.align		4
        /*0008*/ 	.word	0x00000000
	.align		4
        /*000c*/ 	.word	0xfffffffe
	.align		4
        /*0010*/ 	.word	0x00000000
	.align		4
        /*0014*/ 	.word	0xfffffffd
	.align		4
        /*0018*/ 	.word	0x00000000
	.align		4
        /*001c*/ 	.word	0xfffffffc


//--------------------- .nv.constant4             --------------------------
	.section	.nv.constant4,"a",@progbits
	.align	8
	.align		8
.nv.constant4:
        /*0000*/ 	.dword	precalc_xorwow_matrix
	.align		8
        /*0008*/ 	.dword	precalc_xorwow_offset_matrix
	.align		8
        /*0010*/ 	.dword	mrg32k3aM1
	.align		8
        /*0018*/ 	.dword	mrg32k3aM2
	.align		8
        /*0020*/ 	.dword	mrg32k3aM1SubSeq
	.align		8
        /*0028*/ 	.dword	mrg32k3aM2SubSeq
	.align		8
        /*0030*/ 	.dword	mrg32k3aM1Seq
	.align		8
        /*0038*/ 	.dword	mrg32k3aM2Seq


//--------------------- .nv.constant3             --------------------------
	.section	.nv.constant3,"a",@progbits
	.align	8
.nv.constant3:
	.type		__cr_lgamma_table,@object
	.size		__cr_lgamma_table,(.L_8 - __cr_lgamma_table)
__cr_lgamma_table:
        /*0000*/ 	.byte	0x00, 0x00, 0x00, 0x00, 0x00, 0x00, 0x00, 0x00, 0x00, 0x00, 0x00, 0x00, 0x00, 0x00, 0x00, 0x00
        /*0010*/ 	.byte	0xef, 0x39, 0xfa, 0xfe, 0x42, 0x2e, 0xe6, 0x3f, 0x02, 0x20, 0x2a, 0xfa, 0x0b, 0xab, 0xfc, 0x3f
        /*0020*/ 	.byte	0xf9, 0x2c, 0x92, 0x7c, 0xa7, 0x6c, 0x09, 0x40, 0xc9, 0x79, 0x44, 0x3c, 0x64, 0x26, 0x13, 0x40
        /*0030*/ 	.byte	0xca, 0x01, 0xcf, 0x3a, 0x27, 0x51, 0x1a, 0x40, 0x30, 0xcc, 0x2d, 0xf3, 0xe1, 0x0c, 0x21, 0x40
        /*0040*/ 	.byte	0x0d, 0xb7, 0xfc, 0x82, 0x8e, 0x35, 0x25, 0x40
.L_8:


//--------------------- .text._Z14monte_carlo_piP24curandStatePhilox4_32_10Pyi --------------------------
	.section	.text._Z14monte_carlo_piP24curandStatePhilox4_32_10Pyi,"ax",@progbits
	.align	128
        .global         _Z14monte_carlo_piP24curandStatePhilox4_32_10Pyi
        .type           _Z14monte_carlo_piP24curandStatePhilox4_32_10Pyi,@function
        .size           _Z14monte_carlo_piP24curandStatePhilox4_32_10Pyi,(.L_x_22 - _Z14monte_carlo_piP24curandStatePhilox4_32_10Pyi)
        .other          _Z14monte_carlo_piP24curandStatePhilox4_32_10Pyi,@"STO_CUDA_ENTRY STV_DEFAULT"
_Z14monte_carlo_piP24curandStatePhilox4_32_10Pyi:
.text._Z14monte_carlo_piP24curandStatePhilox4_32_10Pyi:
[----:B------:R-:W-:Y:S01]  /*0000*/  LDC R1, c[0x0][0x37c] ;  /* 0x0000df00ff017b82 */ /* 0x000fe20000000800 */
[----:B------:R-:W0:Y:S07]  /*0010*/  S2R R3, SR_TID.X ;  /* 0x0000000000037919 */ /* 0x000e2e0000002100 */
[----:B------:R-:W0:Y:S01]  /*0020*/  S2UR UR4, SR_CTAID.X ;  /* 0x00000000000479c3 */ /* 0x000e220000002500 */
[----:B------:R-:W1:Y:S07]  /*0030*/  LDCU.64 UR6, c[0x0][0x358] ;  /* 0x00006b00ff0677ac */ /* 0x000e6e0008000a00 */
[----:B------:R-:W0:Y:S08]  /*0040*/  LDC R2, c[0x0][0x360] ;  /* 0x0000d800ff027b82 */ /* 0x000e300000000800 */
[----:B------:R-:W2:Y:S01]  /*0050*/  LDC.64 R22, c[0x0][0x380] ;  /* 0x0000e000ff167b82 */ /* 0x000ea20000000a00 */
[----:B0-----:R-:W-:Y:S01]  /*0060*/  IMAD R3, R2, UR4, R3 ;  /* 0x0000000402037c24 */ /* 0x001fe2000f8e0203 */
[----:B------:R-:W0:Y:S03]  /*0070*/  LDCU UR4, c[0x0][0x390] ;  /* 0x00007200ff0477ac */ /* 0x000e260008000800 */
[----:B--2---:R-:W-:-:S05]  /*0080*/  IMAD.WIDE R22, R3, 0x40, R22 ;  /* 0x0000004003167825 */ /* 0x004fca00078e0216 */
[----:B-1----:R-:W2:Y:S04]  /*0090*/  LDG.E.128 R8, desc[UR6][R22.64+0x20] ;  /* 0x0000200616087981 */ /* 0x002ea8000c1e1d00 */
[----:B------:R1:W5:Y:S04]  /*00a0*/  LDG.E.128 R16, desc[UR6][R22.64] ;  /* 0x0000000616107981 */ /* 0x000368000c1e1d00 */
[----:B------:R1:W5:Y:S04]  /*00b0*/  LDG.E.64 R24, desc[UR6][R22.64+0x38] ;  /* 0x0000380616187981 */ /* 0x000368000c1e1b00 */
[----:B------:R1:W5:Y:S04]  /*00c0*/  LDG.E.64 R26, desc[UR6][R22.64+0x30] ;  /* 0x00003006161a7981 */ /* 0x000368000c1e1b00 */
[----:B------:R1:W5:Y:S01]  /*00d0*/  LDG.E.128 R12, desc[UR6][R22.64+0x10] ;  /* 0x00001006160c7981 */ /* 0x000362000c1e1d00 */
[----:B0-----:R-:W-:-:S02]  /*00e0*/  IMAD.U32 R29, RZ, RZ, UR4 ;  /* 0x00000004ff1d7e24 */ /* 0x001fc4000f8e00ff */
[----:B------:R-:W-:Y:S02]  /*00f0*/  HFMA2 R4, -RZ, RZ, 0, 0 ;  /* 0x00000000ff047431 */ /* 0x000fe400000001ff */
[----:B------:R-:W-:Y:S01]  /*0100*/  IMAD.MOV.U32 R0, RZ, RZ, RZ ;  /* 0x000000ffff007224 */ /* 0x000fe200078e00ff */
[----:B------:R-:W-:Y:S01]  /*0110*/  ISETP.GE.AND P0, PT, R29, 0x2, PT ;  /* 0x000000021d00780c */ /* 0x000fe20003f06270 */
[----:B--2---:R-:W-:-:S12]  /*0120*/  IMAD.MOV.U32 R3, RZ, RZ, R10 ;  /* 0x000000ffff037224 */ /* 0x004fd800078e000a */
[----:B-1----:R-:W-:Y:S05]  /*0130*/  @!P0 BRA `(.L_x_0) ;  /* 0x0000000800208947 */ /* 0x002fea0003800000 */
[----:B-----5:R-:W-:Y:S01]  /*0140*/  IMAD.MOV.U32 R5, RZ, RZ, R16 ;  /* 0x000000ffff057224 */ /* 0x020fe200078e0010 */
[----:B------:R-:W-:Y:S01]  /*0150*/  IADD3 R0, PT, PT, R29, -0x2, RZ ;  /* 0xfffffffe1d007810 */ /* 0x000fe20007ffe0ff */
[C---:B------:R-:W-:Y:S01]  /*0160*/  VIADD R6, R8.reuse, 0xdaa66d2b ;  /* 0xdaa66d2b08067836 */ /* 0x040fe20000000000 */
[----:B------:R-:W-:Y:S01]  /*0170*/  IADD3 R10, PT, PT, R8, 0x78dde6e4, RZ ;  /* 0x78dde6e4080a7810 */ /* 0x000fe20007ffe0ff */
[C---:B------:R-:W-:Y:S01]  /*0180*/  VIADD R7, R9.reuse, 0x32370b8f ;  /* 0x32370b8f09077836 */ /* 0x040fe20000000000 */
[C---:B------:R-:W-:Y:S01]  /*0190*/  LEA.HI R16, R0.reuse, R5, RZ, 0x1f ;  /* 0x0000000500107211 */ /* 0x040fe200078ff8ff */
[C---:B------:R-:W-:Y:S01]  /*01a0*/  VIADD R20, R9.reuse, 0x646e171e ;  /* 0x646e171e09147836 */ /* 0x040fe20000000000 */
[----:B------:R-:W-:Y:S01]  /*01b0*/  LOP3.LUT R4, R0, 0xfffffffe, RZ, 0xc0, !PT ;  /* 0xfffffffe00047812 */ /* 0x000fe200078ec0ff */
[C---:B------:R-:W-:Y:S01]  /*01c0*/  VIADD R21, R8.reuse, 0x5384540f ;  /* 0x5384540f08157836 */ /* 0x040fe20000000000 */
[C---:B------:R-:W-:Y:S01]  /*01d0*/  IADD3 R35, PT, PT, R9.reuse, 0x1fd5c5a3, RZ ;  /* 0x1fd5c5a309237810 */ /* 0x040fe20007ffe0ff */
[C---:B------:R-:W-:Y:S01]  /*01e0*/  VIADD R37, R8.reuse, 0xf1bbcdc8 ;  /* 0xf1bbcdc808257836 */ /* 0x040fe20000000000 */
[----:B------:R-:W-:Y:S01]  /*01f0*/  IADD3 R41, PT, PT, R8, -0x700cb87f, RZ ;  /* 0x8ff3478108297810 */ /* 0x000fe20007ffe0ff */
[C---:B------:R-:W-:Y:S01]  /*0200*/  VIADD R39, R9.reuse, 0xdb3d7428 ;  /* 0xdb3d742809277836 */ /* 0x040fe20000000000 */
[----:B------:R-:W-:Y:S01]  /*0210*/  IADD3 R4, PT, PT, R4, 0x2, RZ ;  /* 0x0000000204047810 */ /* 0x000fe20007ffe0ff */
[----:B------:R-:W-:Y:S01]  /*0220*/  VIADD R43, R9, 0x96a522ad ;  /* 0x96a522ad092b7836 */ /* 0x000fe20000000000 */
[----:B------:R-:W-:Y:S01]  /*0230*/  UMOV UR4, URZ ;  /* 0x000000ff00047c82 */ /* 0x000fe20008000000 */
[----:B------:R-:W-:-:S02]  /*0240*/  IMAD.MOV.U32 R0, RZ, RZ, RZ ;  /* 0x000000ffff007224 */ /* 0x000fc400078e00ff */
[----:B------:R-:W-:Y:S02]  /*0250*/  IMAD R34, R5, -0x2daee0ad, RZ ;  /* 0xd2511f5305227824 */ /* 0x000fe400078e02ff */
[----:B------:R-:W-:-:S07]  /*0260*/  VIADD R16, R16, 0x1 ;  /* 0x0000000110107836 */ /* 0x000fce0000000000 */
.L_x_6:
[----:B------:R-:W-:Y:S01]  /*0270*/  VIADD R5, R5, 0x1 ;  /* 0x0000000105057836 */ /* 0x000fe20000000000 */
[----:B------:R-:W-:Y:S03]  /*0280*/  BSSY.RECONVERGENT B0, `(.L_x_1) ;  /* 0x000000c000007945 */ /* 0x000fe60003800200 */
[C---:B------:R-:W-:Y:S01]  /*0290*/  IMAD.HI.U32 R28, R5.reuse, -0x2daee0ad, RZ ;  /* 0xd2511f53051c7827 */ /* 0x040fe200078e00ff */
[----:B------:R-:W-:-:S13]  /*02a0*/  ISETP.NE.AND P0, PT, R5, RZ, PT ;  /* 0x000000ff0500720c */ /* 0x000fda0003f05270 */
[----:B------:R-:W-:Y:S05]  /*02b0*/  @P0 BRA `(.L_x_2) ;  /* 0x0000000000200947 */ /* 0x000fea0003800000 */
[----:B------:R-:W-:-:S04]  /*02c0*/  IADD3 R17, PT, PT, R17, 0x1, RZ ;  /* 0x0000000111117810 */ /* 0x000fc80007ffe0ff */
[----:B------:R-:W-:-:S13]  /*02d0*/  ISETP.NE.AND P0, PT, R17, RZ, PT ;  /* 0x000000ff1100720c */ /* 0x000fda0003f05270 */
[----:B------:R-:W-:Y:S02]  /*02e0*/  @!P0 VIADD R18, R18, 0x1 ;  /* 0x0000000112128836 */ /* 0x000fe40000000000 */
[----:B------:R-:W-:Y:S02]  /*02f0*/  @!P0 VIADD R29, R19, 0x1 ;  /* 0x00000001131d8836 */ /* 0x000fe40000000000 */
[----:B------:R-:W-:Y:S01]  /*0300*/  @!P0 IMAD.MOV.U32 R17, RZ, RZ, RZ ;  /* 0x000000ffff118224 */ /* 0x000fe200078e00ff */
[----:B------:R-:W-:-:S13]  /*0310*/  ISETP.NE.AND P1, PT, R18, RZ, !P0 ;  /* 0x000000ff1200720c */ /* 0x000fda0004725270 */
[----:B------:R-:W-:-:S05]  /*0320*/  @P1 IADD3 R29, PT, PT, R19, RZ, RZ ;  /* 0x000000ff131d1210 */ /* 0x000fca0007ffe0ff */
[----:B------:R-:W-:-:S07]  /*0330*/  @!P0 IMAD.MOV.U32 R19, RZ, RZ, R29 ;  /* 0x000000ffff138224 */ /* 0x000fce00078e001d */
.L_x_2:
[----:B------:R-:W-:Y:S05]  /*0340*/  BSYNC.RECONVERGENT B0 ;  /* 0x0000000000007941 */ /* 0x000fea0003800200 */
.L_x_1:
[----:B------:R-:W-:Y:S01]  /*0350*/  LOP3.LUT R28, R19, R28, R9, 0x96, !PT ;  /* 0x0000001c131c7212 */ /* 0x000fe200078e9609 */
[----:B------:R-:W-:Y:S01]  /*0360*/  IMAD.WIDE.U32 R30, R18, -0x326172a9, RZ ;  /* 0xcd9e8d57121e7825 */ /* 0x000fe200078e00ff */
[----:B------:R-:W-:Y:S01]  /*0370*/  IADD3 R33, PT, PT, R8, -0x61c88647, RZ ;  /* 0x9e3779b908217810 */ /* 0x000fe20007ffe0ff */
[----:B------:R-:W-:Y:S01]  /*0380*/  BSSY.RECONVERGENT B0, `(.L_x_3) ;  /* 0x000004b000007945 */ /* 0x000fe20003800200 */
[----:B------:R-:W-:Y:S01]  /*0390*/  ISETP.NE.AND P0, PT, R3, 0x1, PT ;  /* 0x000000010300780c */ /* 0x000fe20003f05270 */
[----:B------:R-:W-:Y:S01]  /*03a0*/  IMAD.WIDE.U32 R28, R28, -0x326172a9, RZ ;  /* 0xcd9e8d571c1c7825 */ /* 0x000fe200078e00ff */
[----:B------:R-:W-:Y:S02]  /*03b0*/  LOP3.LUT R31, R17, R8, R31, 0x96, !PT ;  /* 0x00000008111f7212 */ /* 0x000fe400078e961f */
[----:B------:R-:W-:Y:S01]  /*03c0*/  MOV R36, R14 ;  /* 0x0000000e00247202 */ /* 0x000fe20000000f00 */
[----:B------:R-:W-:Y:S01]  /*03d0*/  VIADD R34, R34, 0xd2511f53 ;  /* 0xd2511f5322227836 */ /* 0x000fe20000000000 */
[----:B------:R-:W-:Y:S01]  /*03e0*/  LOP3.LUT R33, R29, R30, R33, 0x96, !PT ;  /* 0x0000001e1d217212 */ /* 0x000fe200078e9621 */
[----:B------:R-:W-:-:S04]  /*03f0*/  IMAD.WIDE.U32 R30, R31, -0x2daee0ad, RZ ;  /* 0xd2511f531f1e7825 */ /* 0x000fc800078e00ff */
[----:B------:R-:W-:Y:S02]  /*0400*/  VIADD R29, R9, 0xbb67ae85 ;  /* 0xbb67ae85091d7836 */ /* 0x000fe40000000000 */
[----:B------:R-:W-:-:S03]  /*0410*/  IMAD.WIDE.U32 R32, R33, -0x2daee0ad, RZ ;  /* 0xd2511f5321207825 */ /* 0x000fc600078e00ff */
[----:B------:R-:W-:Y:S01]  /*0420*/  LOP3.LUT R29, R31, R34, R29, 0x96, !PT ;  /* 0x000000221f1d7212 */ /* 0x000fe200078e961d */
[----:B------:R-:W-:Y:S01]  /*0430*/  IMAD.MOV.U32 R38, RZ, RZ, R15 ;  /* 0x000000ffff267224 */ /* 0x000fe200078e000f */
[----:B------:R-:W-:-:S04]  /*0440*/  IADD3 R31, PT, PT, R9, 0x76cf5d0a, RZ ;  /* 0x76cf5d0a091f7810 */ /* 0x000fc80007ffe0ff */
[----:B------:R-:W-:Y:S01]  /*0450*/  LOP3.LUT R33, R33, R30, R31, 0x96, !PT ;  /* 0x0000001e21217212 */ /* 0x000fe200078e961f */
[----:B------:R-:W-:-:S04]  /*0460*/  IMAD.WIDE.U32 R30, R29, -0x326172a9, RZ ;  /* 0xcd9e8d571d1e7825 */ /* 0x000fc800078e00ff */
[----:B------:R-:W-:-:S05]  /*0470*/  VIADD R29, R8, 0x3c6ef372 ;  /* 0x3c6ef372081d7836 */ /* 0x000fca0000000000 */
[----:B------:R-:W-:-:S05]  /*0480*/  LOP3.LUT R29, R31, R28, R29, 0x96, !PT ;  /* 0x0000001c1f1d7212 */ /* 0x000fca00078e961d */
[----:B------:R-:W-:-:S05]  /*0490*/  IMAD.WIDE.U32 R28, R29, -0x2daee0ad, RZ ;  /* 0xd2511f531d1c7825 */ /* 0x000fca00078e00ff */
[----:B------:R-:W-:Y:S01]  /*04a0*/  LOP3.LUT R31, R29, R32, R7, 0x96, !PT ;  /* 0x000000201d1f7212 */ /* 0x000fe200078e9607 */
[----:B------:R-:W-:-:S05]  /*04b0*/  IMAD.WIDE.U32 R32, R33, -0x326172a9, RZ ;  /* 0xcd9e8d5721207825 */ /* 0x000fca00078e00ff */
[----:B------:R-:W-:Y:S01]  /*04c0*/  LOP3.LUT R33, R33, R30, R6, 0x96, !PT ;  /* 0x0000001e21217212 */ /* 0x000fe200078e9606 */
[----:B------:R-:W-:-:S05]  /*04d0*/  IMAD.WIDE.U32 R30, R31, -0x326172a9, RZ ;  /* 0xcd9e8d571f1e7825 */ /* 0x000fca00078e00ff */
[----:B------:R-:W-:Y:S01]  /*04e0*/  LOP3.LUT R29, R31, R32, R10, 0x96, !PT ;  /* 0x000000201f1d7212 */ /* 0x000fe200078e960a */
[----:B------:R-:W-:-:S04]  /*04f0*/  IMAD.WIDE.U32 R32, R33, -0x2daee0ad, RZ ;  /* 0xd2511f5321207825 */ /* 0x000fc800078e00ff */
[----:B------:R-:W-:-:S05]  /*0500*/  VIADD R31, R9, 0xed9eba14 ;  /* 0xed9eba14091f7836 */ /* 0x000fca0000000000 */
[----:B------:R-:W-:Y:S01]  /*0510*/  LOP3.LUT R31, R33, R28, R31, 0x96, !PT ;  /* 0x0000001c211f7212 */ /* 0x000fe200078e961f */
[----:B------:R-:W-:Y:S01]  /*0520*/  IMAD.WIDE.U32 R28, R29, -0x2daee0ad, RZ ;  /* 0xd2511f531d1c7825 */ /* 0x000fe200078e00ff */
[----:B------:R-:W-:-:S04]  /*0530*/  IADD3 R33, PT, PT, R9, -0x56f99767, RZ ;  /* 0xa906689909217810 */ /* 0x000fc80007ffe0ff */
[----:B------:R-:W-:Y:S01]  /*0540*/  LOP3.LUT R29, R29, R32, R33, 0x96, !PT ;  /* 0x000000201d1d7212 */ /* 0x000fe200078e9621 */
[----:B------:R-:W-:-:S04]  /*0550*/  IMAD.WIDE.U32 R32, R31, -0x326172a9, RZ ;  /* 0xcd9e8d571f207825 */ /* 0x000fc800078e00ff */
[----:B------:R-:W-:-:S05]  /*0560*/  VIADD R31, R8, 0x1715609d ;  /* 0x1715609d081f7836 */ /* 0x000fca0000000000 */
[----:B------:R-:W-:-:S05]  /*0570*/  LOP3.LUT R31, R33, R30, R31, 0x96, !PT ;  /* 0x0000001e211f7212 */ /* 0x000fca00078e961f */
[----:B------:R-:W-:-:S05]  /*0580*/  IMAD.WIDE.U32 R30, R31, -0x2daee0ad, RZ ;  /* 0xd2511f531f1e7825 */ /* 0x000fca00078e00ff */
[----:B------:R-:W-:Y:S01]  /*0590*/  LOP3.LUT R33, R31, R28, R20, 0x96, !PT ;  /* 0x0000001c1f217212 */ /* 0x000fe200078e9614 */
[----:B------:R-:W-:-:S04]  /*05a0*/  IMAD.WIDE.U32 R28, R29, -0x326172a9, RZ ;  /* 0xcd9e8d571d1c7825 */ /* 0x000fc800078e00ff */
[----:B------:R-:W-:-:S05]  /*05b0*/  VIADD R31, R8, 0xb54cda56 ;  /* 0xb54cda56081f7836 */ /* 0x000fca0000000000 */
[----:B------:R-:W-:Y:S01]  /*05c0*/  LOP3.LUT R29, R29, R32, R31, 0x96, !PT ;  /* 0x000000201d1d7212 */ /* 0x000fe200078e961f */
[----:B------:R-:W-:-:S05]  /*05d0*/  IMAD.WIDE.U32 R32, R33, -0x326172a9, RZ ;  /* 0xcd9e8d5721207825 */ /* 0x000fca00078e00ff */
[----:B------:R-:W-:Y:S01]  /*05e0*/  LOP3.LUT R31, R33, R28, R21, 0x96, !PT ;  /* 0x0000001c211f7212 */ /* 0x000fe200078e9615 */
[----:B------:R-:W-:-:S05]  /*05f0*/  IMAD.WIDE.U32 R28, R29, -0x2daee0ad, RZ ;  /* 0xd2511f531d1c7825 */ /* 0x000fca00078e00ff */
[----:B------:R-:W-:Y:S01]  /*0600*/  LOP3.LUT R29, R29, R30, R35, 0x96, !PT ;  /* 0x0000001e1d1d7212 */ /* 0x000fe200078e9623 */
[----:B------:R-:W-:-:S05]  /*0610*/  IMAD.WIDE.U32 R30, R31, -0x2daee0ad, RZ ;  /* 0xd2511f531f1e7825 */ /* 0x000fca00078e00ff */
[----:B------:R-:W-:Y:S01]  /*0620*/  LOP3.LUT R33, R31, R28, R39, 0x96, !PT ;  /* 0x0000001c1f217212 */ /* 0x000fe200078e9627 */
[----:B------:R-:W-:Y:S01]  /*0630*/  IMAD.WIDE.U32 R28, R29, -0x326172a9, RZ ;  /* 0xcd9e8d571d1c7825 */ /* 0x000fe200078e00ff */
[----:B------:R-:W-:-:S04]  /*0640*/  MOV R31, R12 ;  /* 0x0000000c001f7202 */ /* 0x000fc80000000f00 */
[----:B------:R-:W-:Y:S01]  /*0650*/  LOP3.LUT R29, R29, R32, R37, 0x96, !PT ;  /* 0x000000201d1d7212 */ /* 0x000fe200078e9625 */
[----:B------:R-:W-:-:S05]  /*0660*/  IMAD.WIDE.U32 R32, R33, -0x326172a9, RZ ;  /* 0xcd9e8d5721207825 */ /* 0x000fca00078e00ff */
[----:B------:R-:W-:Y:S01]  /*0670*/  LOP3.LUT R12, R33, R28, R41, 0x96, !PT ;  /* 0x0000001c210c7212 */ /* 0x000fe200078e9629 */
[----:B------:R-:W-:-:S04]  /*0680*/  IMAD.WIDE.U32 R28, R29, -0x2daee0ad, RZ ;  /* 0xd2511f531d1c7825 */ /* 0x000fc800078e00ff */
[----:B------:R-:W-:Y:S01]  /*0690*/  IMAD.MOV.U32 R33, RZ, RZ, R13 ;  /* 0x000000ffff217224 */ /* 0x000fe200078e000d */
[----:B------:R-:W-:Y:S01]  /*06a0*/  LOP3.LUT R14, R29, R30, R43, 0x96, !PT ;  /* 0x0000001e1d0e7212 */ /* 0x000fe200078e962b */
[----:B------:R-:W-:Y:S02]  /*06b0*/  IMAD.MOV.U32 R13, RZ, RZ, R32 ;  /* 0x000000ffff0d7224 */ /* 0x000fe400078e0020 */
[----:B------:R-:W-:Y:S01]  /*06c0*/  IMAD.MOV.U32 R15, RZ, RZ, R28 ;  /* 0x000000ffff0f7224 */ /* 0x000fe200078e001c */
[----:B------:R-:W-:Y:S06]  /*06d0*/  @!P0 BRA `(.L_x_4) ;  /* 0x0000000000448947 */ /* 0x000fec0003800000 */
[----:B------:R-:W-:Y:S01]  /*06e0*/  ISETP.NE.AND P0, PT, R3, 0x3, PT ;  /* 0x000000030300780c */ /* 0x000fe20003f05270 */
[----:B------:R-:W-:Y:S01]  /*06f0*/  IMAD.MOV.U32 R30, RZ, RZ, R12 ;  /* 0x000000ffff1e7224 */ /* 0x000fe200078e000c */
[----:B------:R-:W-:Y:S01]  /*0700*/  MOV R29, R38 ;  /* 0x00000026001d7202 */ /* 0x000fe20000000f00 */
[----:B------:R-:W-:Y:S01]  /*0710*/  IMAD.MOV.U32 R28, RZ, RZ, R13 ;  /* 0x000000ffff1c7224 */ /* 0x000fe200078e000d */
[----:B------:R-:W-:-:S09]  /*0720*/  MOV R32, R14 ;  /* 0x0000000e00207202 */ /* 0x000fd20000000f00 */
[----:B------:R-:W-:Y:S05]  /*0730*/  @!P0 BRA `(.L_x_5) ;  /* 0x00000000003c8947 */ /* 0x000fea0003800000 */
[----:B------:R-:W-:Y:S01]  /*0740*/  ISETP.NE.AND P0, PT, R3, 0x2, PT ;  /* 0x000000020300780c */ /* 0x000fe20003f05270 */
[----:B------:R-:W-:Y:S01]  /*0750*/  IMAD.MOV.U32 R29, RZ, RZ, R31 ;  /* 0x000000ffff1d7224 */ /* 0x000fe200078e001f */
[----:B------:R-:W-:Y:S01]  /*0760*/  MOV R28, R36 ;  /* 0x00000024001c7202 */ /* 0x000fe20000000f00 */
[----:B------:R-:W-:Y:S02]  /*0770*/  IMAD.MOV.U32 R30, RZ, RZ, R33 ;  /* 0x000000ffff1e7224 */ /* 0x000fe400078e0021 */
[----:B------:R-:W-:-:S08]  /*0780*/  IMAD.MOV.U32 R32, RZ, RZ, R38 ;  /* 0x000000ffff207224 */ /* 0x000fd000078e0026 */
[----:B------:R-:W-:Y:S05]  /*0790*/  @P0 BRA `(.L_x_5) ;  /* 0x0000000000240947 */ /* 0x000fea0003800000 */
[----:B------:R-:W-:Y:S01]  /*07a0*/  IMAD.MOV.U32 R29, RZ, RZ, R36 ;  /* 0x000000ffff1d7224 */ /* 0x000fe200078e0024 */
[----:B------:R-:W-:Y:S01]  /*07b0*/  MOV R30, R38 ;  /* 0x00000026001e7202 */ /* 0x000fe20000000f00 */
[----:B------:R-:W-:Y:S02]  /*07c0*/  IMAD.MOV.U32 R28, RZ, RZ, R12 ;  /* 0x000000ffff1c7224 */ /* 0x000fe400078e000c */
[----:B------:R-:W-:Y:S01]  /*07d0*/  IMAD.MOV.U32 R32, RZ, RZ, R13 ;  /* 0x000000ffff207224 */ /* 0x000fe200078e000d */
[----:B------:R-:W-:Y:S06]  /*07e0*/  BRA `(.L_x_5) ;  /* 0x0000000000107947 */ /* 0x000fec0003800000 */
.L_x_4:
[----:B------:R-:W-:Y:S01]  /*07f0*/  MOV R29, R33 ;  /* 0x00000021001d7202 */ /* 0x000fe20000000f00 */
[----:B------:R-:W-:Y:S01]  /*0800*/  IMAD.MOV.U32 R30, RZ, RZ, R36 ;  /* 0x000000ffff1e7224 */ /* 0x000fe200078e0024 */
[----:B------:R-:W-:Y:S01]  /*0810*/  MOV R32, R12 ;  /* 0x0000000c00207202 */ /* 0x000fe20000000f00 */
[----:B------:R-:W-:-:S07]  /*0820*/  IMAD.MOV.U32 R28, RZ, RZ, R38 ;  /* 0x000000ffff1c7224 */ /* 0x000fce00078e0026 */
.L_x_5:
[----:B------:R-:W-:Y:S05]  /*0830*/  BSYNC.RECONVERGENT B0 ;  /* 0x0000000000007941 */ /* 0x000fea0003800200 */
.L_x_3:
[----:B------:R-:W-:Y:S01]  /*0840*/  I2FP.F32.U32 R33, R30 ;  /* 0x0000001e00217245 */ /* 0x000fe20000201000 */
[----:B------:R-:W-:Y:S01]  /*0850*/  IMAD.MOV.U32 R30, RZ, RZ, 0x2f800000 ;  /* 0x2f800000ff1e7424 */ /* 0x000fe200078e00ff */
[----:B------:R-:W-:Y:S01]  /*0860*/  I2FP.F32.U32 R31, R29 ;  /* 0x0000001d001f7245 */ /* 0x000fe20000201000 */
[----:B------:R-:W-:Y:S01]  /*0870*/  UIADD3 UR5, UPT, UPT, UR4, 0x3, URZ ;  /* 0x0000000304057890 */ /* 0x000fe2000fffe0ff */
[----:B------:R-:W-:Y:S01]  /*0880*/  I2FP.F32.U32 R45, R32 ;  /* 0x00000020002d7245 */ /* 0x000fe20000201000 */
[-C--:B------:R-:W-:Y:S01]  /*0890*/  FFMA R33, R33, R30.reuse, 1.1641532182693481445e-10 ;  /* 0x2f00000021217423 */ /* 0x080fe2000000001e */
[----:B------:R-:W0:Y:S01]  /*08a0*/  LDC R29, c[0x0][0x390] ;  /* 0x0000e400ff1d7b82 */ /* 0x000e220000000800 */
[----:B------:R-:W-:Y:S01]  /*08b0*/  FFMA R31, R31, R30, 1.1641532182693481445e-10 ;  /* 0x2f0000001f1f7423 */ /* 0x000fe2000000001e */
[----:B------:R-:W-:Y:S01]  /*08c0*/  UIADD3 UR4, UPT, UPT, UR4, 0x2, URZ ;  /* 0x0000000204047890 */ /* 0x000fe2000fffe0ff */
[----:B------:R-:W-:Y:S01]  /*08d0*/  FMUL R32, R33, R33 ;  /* 0x0000002121207220 */ /* 0x000fe20000400000 */
[----:B------:R-:W-:Y:S01]  /*08e0*/  I2FP.F32.U32 R33, R28 ;  /* 0x0000001c00217245 */ /* 0x000fe20000201000 */
[----:B------:R-:W-:-:S02]  /*08f0*/  FFMA R45, R45, R30, 1.1641532182693481445e-10 ;  /* 0x2f0000002d2d7423 */ /* 0x000fc4000000001e */
[----:B------:R-:W-:Y:S02]  /*0900*/  FFMA R32, R31, R31, R32 ;  /* 0x0000001f1f207223 */ /* 0x000fe40000000020 */
[----:B------:R-:W-:Y:S01]  /*0910*/  FFMA R33, R33, R30, 1.1641532182693481445e-10 ;  /* 0x2f00000021217423 */ /* 0x000fe2000000001e */
[----:B------:R-:W-:Y:S02]  /*0920*/  FMUL R28, R45, R45 ;  /* 0x0000002d2d1c7220 */ /* 0x000fe40000400000 */
[----:B------:R-:W-:Y:S02]  /*0930*/  FSETP.GTU.AND P1, PT, R32, 1, PT ;  /* 0x3f8000002000780b */ /* 0x000fe40003f2c000 */
[----:B------:R-:W-:-:S05]  /*0940*/  FFMA R28, R33, R33, R28 ;  /* 0x00000021211c7223 */ /* 0x000fca000000001c */
[----:B------:R-:W-:Y:S02]  /*0950*/  FSETP.GTU.AND P0, PT, R28, 1, PT ;  /* 0x3f8000001c00780b */ /* 0x000fe40003f0c000 */
[----:B------:R-:W-:-:S04]  /*0960*/  IADD3 R28, PT, PT, R0, 0x1, RZ ;  /* 0x00000001001c7810 */ /* 0x000fc80007ffe0ff */
[----:B------:R-:W-:Y:S01]  /*0970*/  @P1 IMAD.MOV R28, RZ, RZ, R0 ;  /* 0x000000ffff1c1224 */ /* 0x000fe200078e0200 */
[----:B0-----:R-:W-:-:S04]  /*0980*/  ISETP.LE.AND P1, PT, R29, UR5, PT ;  /* 0x000000051d007c0c */ /* 0x001fc8000bf23270 */
[----:B------:R-:W-:Y:S02]  /*0990*/  IADD3 R0, PT, PT, R28, 0x1, RZ ;  /* 0x000000011c007810 */ /* 0x000fe40007ffe0ff */
[----:B------:R-:W-:-:S07]  /*09a0*/  @P0 IMAD.MOV R0, RZ, RZ, R28 ;  /* 0x000000ffff000224 */ /* 0x000fce00078e021c */
[----:B------:R-:W-:Y:S05]  /*09b0*/  @!P1 BRA `(.L_x_6) ;  /* 0xfffffff8002c9947 */ /* 0x000fea000383ffff */
.L_x_0:
[----:B------:R-:W-:Y:S02]  /*09c0*/  ISETP.GE.AND P0, PT, R4, R29, PT ;  /* 0x0000001d0400720c */ /* 0x000fe40003f06270 */
[----:B------:R-:W-:-:S11]  /*09d0*/  MOV R10, R3 ;  /* 0x00000003000a7202 */ /* 0x000fd60000000f00 */
[----:B------:R-:W-:Y:S05]  /*09e0*/  @P0 BRA `(.L_x_7) ;  /* 0x0000000800d40947 */ /* 0x000fea0003800000 */
[----:B------:R-:W-:Y:S01]  /*09f0*/  ISETP.NE.AND P0, PT, R3, 0x1, PT ;  /* 0x000000010300780c */ /* 0x000fe20003f05270 */
[----:B------:R-:W-:Y:S01]  /*0a00*/  BSSY.RECONVERGENT B0, `(.L_x_8) ;  /* 0x00000a8000007945 */ /* 0x000fe20003800200 */
[----:B------:R-:W-:Y:S01]  /*0a10*/  IMAD.MOV.U32 R10, RZ, RZ, 0x3 ;  /* 0x00000003ff0a7424 */ /* 0x000fe200078e00ff */
[----:B-----5:R-:W-:Y:S01]  /*0a20*/  MOV R7, R14 ;  /* 0x0000000e00077202 */ /* 0x020fe20000000f00 */
[----:B------:R-:W-:-:S09]  /*0a30*/  IMAD.MOV.U32 R5, RZ, RZ, R13 ;  /* 0x000000ffff057224 */ /* 0x000fd200078e000d */
[----:B------:R-:W-:Y:S05]  /*0a40*/  @!P0 BRA `(.L_x_9) ;  /* 0x00000008008c8947 */ /* 0x000fea0003800000 */
[----:B------:R-:W-:-:S13]  /*0a50*/  ISETP.NE.AND P0, PT, R3, 0x3, PT ;  /* 0x000000030300780c */ /* 0x000fda0003f05270 */
[----:B------:R-:W-:Y:S05]  /*0a60*/  @!P0 BRA `(.L_x_10) ;  /* 0x0000000400548947 */ /* 0x000fea0003800000 */
[----:B------:R-:W-:-:S13]  /*0a70*/  ISETP.NE.AND P0, PT, R3, 0x2, PT ;  /* 0x000000020300780c */ /* 0x000fda0003f05270 */
[----:B------:R-:W-:Y:S05]  /*0a80*/  @P0 BRA `(.L_x_11) ;  /* 0x0000000400380947 */ /* 0x000fea0003800000 */
[----:B------:R-:W-:Y:S01]  /*0a90*/  IADD3 R16, PT, PT, R16, 0x1, RZ ;  /* 0x0000000110107810 */ /* 0x000fe20007ffe0ff */
[----:B------:R-:W-:Y:S03]  /*0aa0*/  BSSY.RECONVERGENT B1, `(.L_x_12) ;  /* 0x000000c000017945 */ /* 0x000fe60003800200 */
[C---:B------:R-:W-:Y:S01]  /*0ab0*/  ISETP.NE.AND P0, PT, R16.reuse, RZ, PT ;  /* 0x000000ff1000720c */ /* 0x040fe20003f05270 */
[----:B------:R-:W-:-:S12]  /*0ac0*/  IMAD.WIDE.U32 R6, R16, -0x2daee0ad, RZ ;  /* 0xd2511f5310067825 */ /* 0x000fd800078e00ff */
[----:B------:R-:W-:Y:S05]  /*0ad0*/  @P0 BRA `(.L_x_13) ;  /* 0x0000000000200947 */ /* 0x000fea0003800000 */
[----:B------:R-:W-:-:S05]  /*0ae0*/  VIADD R17, R17, 0x1 ;  /* 0x0000000111117836 */ /* 0x000fca0000000000 */
[----:B------:R-:W-:-:S13]  /*0af0*/  ISETP.NE.AND P0, PT, R17, RZ, PT ;  /* 0x000000ff1100720c */ /* 0x000fda0003f05270 */
[----:B------:R-:W-:Y:S01]  /*0b00*/  @!P0 IADD3 R18, PT, PT, R18, 0x1, RZ ;  /* 0x0000000112128810 */ /* 0x000fe20007ffe0ff */
[----:B------:R-:W-:Y:S02]  /*0b10*/  @!P0 VIADD R3, R19, 0x1 ;  /* 0x0000000113038836 */ /* 0x000fe40000000000 */
[----:B------:R-:W-:Y:S01]  /*0b20*/  @!P0 IMAD.MOV.U32 R17, RZ, RZ, RZ ;  /* 0x000000ffff118224 */ /* 0x000fe200078e00ff */
[----:B------:R-:W-:-:S13]  /*0b30*/  ISETP.NE.AND P1, PT, R18, RZ, !P0 ;  /* 0x000000ff1200720c */ /* 0x000fda0004725270 */
[----:B------:R-:W-:-:S04]  /*0b40*/  @P1 IADD3 R3, PT, PT, R19, RZ, RZ ;  /* 0x000000ff13031210 */ /* 0x000fc80007ffe0ff */
[----:B------:R-:W-:-:S07]  /*0b50*/  @!P0 MOV R19, R3 ;  /* 0x0000000300138202 */ /* 0x000fce0000000f00 */
.L_x_13:
[----:B------:R-:W-:Y:S05]  /*0b60*/  BSYNC.RECONVERGENT B1 ;  /* 0x0000000000017941 */ /* 0x000fea0003800200 */
.L_x_12:
[----:B------:R-:W-:Y:S01]  /*0b70*/  IMAD.WIDE.U32 R12, R18, -0x326172a9, RZ ;  /* 0xcd9e8d57120c7825 */ /* 0x000fe200078e00ff */
[----:B------:R-:W-:Y:S02]  /*0b80*/  LOP3.LUT R4, R19, R7, R9, 0x96, !PT ;  /* 0x0000000713047212 */ /* 0x000fe400078e9609 */
[----:B------:R-:W-:Y:S01]  /*0b90*/  IADD3 R3, PT, PT, R9, -0x4498517b, RZ ;  /* 0xbb67ae8509037810 */ /* 0x000fe20007ffe0ff */
[----:B------:R-:W-:Y:S01]  /*0ba0*/  VIADD R7, R8, 0x9e3779b9 ;  /* 0x9e3779b908077836 */ /* 0x000fe20000000000 */
[----:B------:R-:W-:Y:S01]  /*0bb0*/  LOP3.LUT R20, R17, R8, R13, 0x96, !PT ;  /* 0x0000000811147212 */ /* 0x000fe200078e960d */
[----:B------:R-:W-:-:S04]  /*0bc0*/  IMAD.WIDE.U32 R4, R4, -0x326172a9, RZ ;  /* 0xcd9e8d5704047825 */ /* 0x000fc800078e00ff */
[----:B------:R-:W-:Y:S01]  /*0bd0*/  IMAD.WIDE.U32 R20, R20, -0x2daee0ad, RZ ;  /* 0xd2511f5314147825 */ /* 0x000fe200078e00ff */
[----:B------:R-:W-:-:S03]  /*0be0*/  LOP3.LUT R7, R7, R12, R5, 0x96, !PT ;  /* 0x0000000c07077212 */ /* 0x000fc600078e9605 */
[----:B------:R-:W-:Y:S01]  /*0bf0*/  VIADD R5, R9, 0x76cf5d0a ;  /* 0x76cf5d0a09057836 */ /* 0x000fe20000000000 */
[----:B------:R-:W-:Y:S01]  /*0c00*/  LOP3.LUT R12, R3, R6, R21, 0x96, !PT ;  /* 0x00000006030c7212 */ /* 0x000fe200078e9615 */
[----:B------:R-:W-:Y:S01]  /*0c10*/  IMAD.WIDE.U32 R6, R7, -0x2daee0ad, RZ ;  /* 0xd2511f5307067825 */ /* 0x000fe200078e00ff */
[----:B------:R-:W-:-:S03]  /*0c20*/  IADD3 R3, PT, PT, R8, 0x3c6ef372, RZ ;  /* 0x3c6ef37208037810 */ /* 0x000fc60007ffe0ff */
        /* <DEDUP_REMOVED lines=17> */
[----:B------:R-:W-:-:S03]  /*0d40*/  IADD3 R3, PT, PT, R9, -0x56f99767, RZ ;  /* 0xa906689909037810 */ /* 0x000fc60007ffe0ff */
        /* <DEDUP_REMOVED lines=19> */
[----:B------:R-:W-:Y:S02]  /*0e80*/  LOP3.LUT R20, R7, R20, R5, 0x96, !PT ;  /* 0x0000001407147212 */ /* 0x000fe400078e9605 */
[----:B------:R-:W-:Y:S01]  /*0e90*/  IADD3 R7, PT, PT, R9, -0x695add53, RZ ;  /* 0x96a522ad09077810 */ /* 0x000fe20007ffe0ff */
[----:B------:R-:W-:Y:S01]  /*0ea0*/  IMAD.MOV.U32 R10, RZ, RZ, RZ ;  /* 0x000000ffff0a7224 */ /* 0x000fe200078e00ff */
[----:B------:R-:W-:Y:S01]  /*0eb0*/  LOP3.LUT R4, R13, R4, R3, 0x96, !PT ;  /* 0x000000040d047212 */ /* 0x000fe200078e9603 */
[----:B------:R-:W-:-:S04]  /*0ec0*/  IMAD.WIDE.U32 R20, R20, -0x326172a9, RZ ;  /* 0xcd9e8d5714147825 */ /* 0x000fc800078e00ff */
[----:B------:R-:W-:-:S04]  /*0ed0*/  IMAD.WIDE.U32 R4, R4, -0x2daee0ad, RZ ;  /* 0xd2511f5304047825 */ /* 0x000fc800078e00ff */
[----:B------:R-:W-:Y:S01]  /*0ee0*/  VIADD R3, R8, 0x8ff34781 ;  /* 0x8ff3478108037836 */ /* 0x000fe20000000000 */
[----:B------:R-:W-:Y:S01]  /*0ef0*/  LOP3.LUT R6, R5, R6, R7, 0x96, !PT ;  /* 0x0000000605067212 */ /* 0x000fe200078e9607 */
[----:B------:R-:W-:Y:S01]  /*0f00*/  IMAD.MOV.U32 R13, RZ, RZ, R20 ;  /* 0x000000ffff0d7224 */ /* 0x000fe200078e0014 */
[----:B------:R-:W-:Y:S01]  /*0f10*/  MOV R7, R15 ;  /* 0x0000000f00077202 */ /* 0x000fe20000000f00 */
[----:B------:R-:W-:Y:S01]  /*0f20*/  IMAD.MOV.U32 R15, RZ, RZ, R4 ;  /* 0x000000ffff0f7224 */ /* 0x000fe200078e0004 */
[----:B------:R-:W-:Y:S02]  /*0f30*/  MOV R5, R14 ;  /* 0x0000000e00057202 */ /* 0x000fe40000000f00 */
[----:B------:R-:W-:Y:S02]  /*0f40*/  LOP3.LUT R12, R21, R12, R3, 0x96, !PT ;  /* 0x0000000c150c7212 */ /* 0x000fe400078e9603 */
[----:B------:R-:W-:Y:S01]  /*0f50*/  MOV R14, R6 ;  /* 0x00000006000e7202 */ /* 0x000fe20000000f00 */
[----:B------:R-:W-:Y:S06]  /*0f60*/  BRA `(.L_x_9) ;  /* 0x0000000400447947 */ /* 0x000fec0003800000 */
.L_x_11:
[C---:B------:R-:W-:Y:S01]  /*0f70*/  ISETP.NE.AND P0, PT, R3.reuse, RZ, PT ;  /* 0x000000ff0300720c */ /* 0x040fe20003f05270 */
[----:B------:R-:W-:Y:S01]  /*0f80*/  VIADD R10, R3, 0x2 ;  /* 0x00000002030a7836 */ /* 0x000fe20000000000 */
[-C--:B------:R-:W-:Y:S02]  /*0f90*/  MOV R5, R12.reuse ;  /* 0x0000000c00057202 */ /* 0x080fe40000000f00 */
[----:B------:R-:W-:Y:S01]  /*0fa0*/  SEL R7, R13, R12, !P0 ;  /* 0x0000000c0d077207 */ /* 0x000fe20004000000 */
[----:B------:R-:W-:Y:S08]  /*0fb0*/  BRA `(.L_x_9) ;  /* 0x0000000400307947 */ /* 0x000ff00003800000 */
.L_x_10:
[----:B------:R-:W-:Y:S01]  /*0fc0*/  VIADD R16, R16, 0x1 ;  /* 0x0000000110107836 */ /* 0x000fe20000000000 */
[----:B------:R-:W-:Y:S03]  /*0fd0*/  BSSY.RECONVERGENT B1, `(.L_x_14) ;  /* 0x000000c000017945 */ /* 0x000fe60003800200 */
[C---:B------:R-:W-:Y:S01]  /*0fe0*/  IMAD.WIDE.U32 R6, R16.reuse, -0x2daee0ad, RZ ;  /* 0xd2511f5310067825 */ /* 0x040fe200078e00ff */
[----:B------:R-:W-:-:S13]  /*0ff0*/  ISETP.NE.AND P0, PT, R16, RZ, PT ;  /* 0x000000ff1000720c */ /* 0x000fda0003f05270 */
[----:B------:R-:W-:Y:S05]  /*1000*/  @P0 BRA `(.L_x_15) ;  /* 0x0000000000200947 */ /* 0x000fea0003800000 */
[----:B------:R-:W-:-:S04]  /*1010*/  IADD3 R17, PT, PT, R17, 0x1, RZ ;  /* 0x0000000111117810 */ /* 0x000fc80007ffe0ff */
[----:B------:R-:W-:-:S13]  /*1020*/  ISETP.NE.AND P0, PT, R17, RZ, PT ;  /* 0x000000ff1100720c */ /* 0x000fda0003f05270 */
[----:B------:R-:W-:Y:S01]  /*1030*/  @!P0 VIADD R18, R18, 0x1 ;  /* 0x0000000112128836 */ /* 0x000fe20000000000 */
[----:B------:R-:W-:Y:S02]  /*1040*/  @!P0 IADD3 R3, PT, PT, R19, 0x1, RZ ;  /* 0x0000000113038810 */ /* 0x000fe40007ffe0ff */
[----:B------:R-:W-:Y:S02]  /*1050*/  @!P0 MOV R17, RZ ;  /* 0x000000ff00118202 */ /* 0x000fe40000000f00 */
[----:B------:R-:W-:-:S13]  /*1060*/  ISETP.NE.AND P1, PT, R18, RZ, !P0 ;  /* 0x000000ff1200720c */ /* 0x000fda0004725270 */
[----:B------:R-:W-:-:S04]  /*1070*/  @P1 IMAD.MOV R3, RZ, RZ, R19 ;  /* 0x000000ffff031224 */ /* 0x000fc800078e0213 */
[----:B------:R-:W-:-:S07]  /*1080*/  @!P0 IMAD.MOV.U32 R19, RZ, RZ, R3 ;  /* 0x000000ffff138224 */ /* 0x000fce00078e0003 */
.L_x_15:
[----:B------:R-:W-:Y:S05]  /*1090*/  BSYNC.RECONVERGENT B1 ;  /* 0x0000000000017941 */ /* 0x000fea0003800200 */
.L_x_14:
[----:B------:R-:W-:Y:S01]  /*10a0*/  IMAD.WIDE.U32 R12, R18, -0x326172a9, RZ ;  /* 0xcd9e8d57120c7825 */ /* 0x000fe200078e00ff */
[----:B------:R-:W-:Y:S02]  /*10b0*/  LOP3.LUT R4, R19, R7, R9, 0x96, !PT ;  /* 0x0000000713047212 */ /* 0x000fe400078e9609 */
[----:B------:R-:W-:Y:S01]  /*10c0*/  IADD3 R3, PT, PT, R8, -0x61c88647, RZ ;  /* 0x9e3779b908037810 */ /* 0x000fe20007ffe0ff */
[----:B------:R-:W-:Y:S01]  /*10d0*/  VIADD R7, R9, 0xbb67ae85 ;  /* 0xbb67ae8509077836 */ /* 0x000fe20000000000 */
[----:B------:R-:W-:Y:S01]  /*10e0*/  LOP3.LUT R20, R17, R8, R13, 0x96, !PT ;  /* 0x0000000811147212 */ /* 0x000fe200078e960d */
[----:B------:R-:W-:-:S04]  /*10f0*/  IMAD.WIDE.U32 R4, R4, -0x326172a9, RZ ;  /* 0xcd9e8d5704047825 */ /* 0x000fc800078e00ff */
[----:B------:R-:W-:Y:S01]  /*1100*/  IMAD.WIDE.U32 R20, R20, -0x2daee0ad, RZ ;  /* 0xd2511f5314147825 */ /* 0x000fe200078e00ff */
[----:B------:R-:W-:Y:S02]  /*1110*/  LOP3.LUT R3, R3, R12, R5, 0x96, !PT ;  /* 0x0000000c03037212 */ /* 0x000fe400078e9605 */
[----:B------:R-:W-:Y:S01]  /*1120*/  IADD3 R5, PT, PT, R9, 0x76cf5d0a, RZ ;  /* 0x76cf5d0a09057810 */ /* 0x000fe20007ffe0ff */
[----:B------:R-:W-:Y:S01]  /*1130*/  IMAD.MOV.U32 R10, RZ, RZ, 0x1 ;  /* 0x00000001ff0a7424 */ /* 0x000fe200078e00ff */
[----:B------:R-:W-:Y:S01]  /*1140*/  LOP3.LUT R12, R7, R6, R21, 0x96, !PT ;  /* 0x00000006070c7212 */ /* 0x000fe200078e9615 */
[----:B------:R-:W-:-:S04]  /*1150*/  IMAD.WIDE.U32 R6, R3, -0x2daee0ad, RZ ;  /* 0xd2511f5303067825 */ /* 0x000fc800078e00ff */
[----:B------:R-:W-:Y:S01]  /*1160*/  IMAD.WIDE.U32 R12, R12, -0x326172a9, RZ ;  /* 0xcd9e8d570c0c7825 */ /* 0x000fe200078e00ff */
[----:B------:R-:W-:Y:S02]  /*1170*/  LOP3.LUT R5, R7, R20, R5, 0x96, !PT ;  /* 0x0000001407057212 */ /* 0x000fe400078e9605 */
[C---:B------:R-:W-:Y:S01]  /*1180*/  IADD3 R7, PT, PT, R8.reuse, -0x255992d5, RZ ;  /* 0xdaa66d2b08077810 */ /* 0x040fe20007ffe0ff */
[----:B------:R-:W-:-:S05]  /*1190*/  VIADD R3, R8, 0x3c6ef372 ;  /* 0x3c6ef37208037836 */ /* 0x000fca0000000000 */
        /* <DEDUP_REMOVED lines=10> */
[C---:B------:R-:W-:Y:S01]  /*1240*/  IADD3 R7, PT, PT, R8.reuse, 0x1715609d, RZ ;  /* 0x1715609d08077810 */ /* 0x040fe20007ffe0ff */
        /* <DEDUP_REMOVED lines=24> */
[----:B------:R-:W-:Y:S02]  /*13d0*/  VIADD R3, R8, 0xf1bbcdc8 ;  /* 0xf1bbcdc808037836 */ /* 0x000fe40000000000 */
[----:B------:R-:W-:-:S03]  /*13e0*/  IMAD.WIDE.U32 R20, R20, -0x326172a9, RZ ;  /* 0xcd9e8d5714147825 */ /* 0x000fc600078e00ff */
[----:B------:R-:W-:Y:S01]  /*13f0*/  LOP3.LUT R4, R13, R4, R3, 0x96, !PT ;  /* 0x000000040d047212 */ /* 0x000fe200078e9603 */
[----:B------:R-:W-:Y:S01]  /*1400*/  VIADD R3, R9, 0x96a522ad ;  /* 0x96a522ad09037836 */ /* 0x000fe20000000000 */
[----:B------:R-:W-:Y:S02]  /*1410*/  LOP3.LUT R7, R21, R12, R7, 0x96, !PT ;  /* 0x0000000c15077212 */ /* 0x000fe400078e9607 */
[----:B------:R-:W-:Y:S01]  /*1420*/  MOV R13, R20 ;  /* 0x00000014000d7202 */ /* 0x000fe20000000f00 */
[----:B------:R-:W-:Y:S01]  /*1430*/  IMAD.WIDE.U32 R4, R4, -0x2daee0ad, RZ ;  /* 0xd2511f5304047825 */ /* 0x000fe200078e00ff */
[----:B------:R-:W-:-:S04]  /*1440*/  MOV R12, R7 ;  /* 0x00000007000c7202 */ /* 0x000fc80000000f00 */
[----:B------:R-:W-:Y:S01]  /*1450*/  LOP3.LUT R14, R5, R6, R3, 0x96, !PT ;  /* 0x00000006050e7212 */ /* 0x000fe200078e9603 */
[----:B------:R-:W-:Y:S01]  /*1460*/  IMAD.MOV.U32 R5, RZ, RZ, R15 ;  /* 0x000000ffff057224 */ /* 0x000fe200078e000f */
[----:B------:R-:W-:-:S07]  /*1470*/  MOV R15, R4 ;  /* 0x00000004000f7202 */ /* 0x000fce0000000f00 */
.L_x_9:
[----:B------:R-:W-:Y:S05]  /*1480*/  BSYNC.RECONVERGENT B0 ;  /* 0x0000000000007941 */ /* 0x000fea0003800200 */
.L_x_8:
[----:B------:R-:W-:Y:S01]  /*1490*/  I2FP.F32.U32 R3, R5 ;  /* 0x0000000500037245 */ /* 0x000fe20000201000 */
[----:B------:R-:W-:Y:S01]  /*14a0*/  IMAD.MOV.U32 R5, RZ, RZ, 0x2f800000 ;  /* 0x2f800000ff057424 */ /* 0x000fe200078e00ff */
[----:B------:R-:W-:-:S03]  /*14b0*/  I2FP.F32.U32 R4, R7 ;  /* 0x0000000700047245 */ /* 0x000fc60000201000 */
[-C--:B------:R-:W-:Y:S02]  /*14c0*/  FFMA R3, R3, R5.reuse, 1.1641532182693481445e-10 ;  /* 0x2f00000003037423 */ /* 0x080fe40000000005 */
[----:B------:R-:W-:Y:S02]  /*14d0*/  FFMA R4, R4, R5, 1.1641532182693481445e-10 ;  /* 0x2f00000004047423 */ /* 0x000fe40000000005 */
[----:B------:R-:W-:-:S04]  /*14e0*/  FMUL R3, R3, R3 ;  /* 0x0000000303037220 */ /* 0x000fc80000400000 */
[----:B------:R-:W-:-:S05]  /*14f0*/  FFMA R3, R4, R4, R3 ;  /* 0x0000000404037223 */ /* 0x000fca0000000003 */
[----:B------:R-:W-:Y:S02]  /*1500*/  FSETP.GTU.AND P0, PT, R3, 1, PT ;  /* 0x3f8000000300780b */ /* 0x000fe40003f0c000 */
[----:B------:R-:W-:-:S11]  /*1510*/  IADD3 R3, PT, PT, R0, 0x1, RZ ;  /* 0x0000000100037810 */ /* 0x000fd60007ffe0ff */
[----:B------:R-:W-:-:S05]  /*1520*/  @P0 IMAD.MOV R3, RZ, RZ, R0 ;  /* 0x000000ffff030224 */ /* 0x000fca00078e0200 */
[----:B------:R-:W-:-:S07]  /*1530*/  MOV R0, R3 ;  /* 0x0000000300007202 */ /* 0x000fce0000000f00 */
.L_x_7:
[----:B------:R-:W0:Y:S01]  /*1540*/  S2R R7, SR_TID.X ;  /* 0x0000000000077919 */ /* 0x000e220000002100 */
[----:B------:R-:W1:Y:S01]  /*1550*/  S2UR UR5, SR_CgaCtaId ;  /* 0x00000000000579c3 */ /* 0x000e620000008800 */
[----:B------:R-:W-:Y:S01]  /*1560*/  UMOV UR4, 0x400 ;  /* 0x0000040000047882 */ /* 0x000fe20000000000 */
[----:B------:R-:W-:Y:S01]  /*1570*/  ISETP.GE.U32.AND P1, PT, R2, 0x2, PT ;  /* 0x000000020200780c */ /* 0x000fe20003f26070 */
[----:B-1----:R-:W-:-:S06]  /*1580*/  ULEA UR4, UR5, UR4, 0x18 ;  /* 0x0000000405047291 */ /* 0x002fcc000f8ec0ff */
[C---:B0-----:R-:W-:Y:S02]  /*1590*/  LEA R3, R7.reuse, UR4, 0x2 ;  /* 0x0000000407037c11 */ /* 0x041fe4000f8e10ff */
[----:B------:R-:W-:-:S03]  /*15a0*/  ISETP.NE.AND P0, PT, R7, RZ, PT ;  /* 0x000000ff0700720c */ /* 0x000fc60003f05270 */
[----:B------:R0:W-:Y:S01]  /*15b0*/  STS [R3], R0 ;  /* 0x0000000003007388 */ /* 0x0001e20000000800 */
[----:B------:R-:W-:Y:S06]  /*15c0*/  BAR.SYNC.DEFER_BLOCKING 0x0 ;  /* 0x0000000000007b1d */ /* 0x000fec0000010000 */
[----:B------:R-:W-:Y:S05]  /*15d0*/  @!P1 BRA `(.L_x_16) ;  /* 0x00000000002c9947 */ /* 0x000fea0003800000 */
.L_x_17:
[----:B------:R-:W-:-:S04]  /*15e0*/  SHF.R.U32.HI R6, RZ, 0x1, R2 ;  /* 0x00000001ff067819 */ /* 0x000fc80000011602 */
[----:B------:R-:W-:-:S13]  /*15f0*/  ISETP.GE.U32.AND P1, PT, R7, R6, PT ;  /* 0x000000060700720c */ /* 0x000fda0003f26070 */
[----:B0-----:R-:W-:Y:S01]  /*1600*/  @!P1 IMAD R0, R6, 0x4, R3 ;  /* 0x0000000406009824 */ /* 0x001fe200078e0203 */
[----:B------:R-:W-:Y:S05]  /*1610*/  @!P1 LDS R5, [R3] ;  /* 0x0000000003059984 */ /* 0x000fea0000000800 */
[----:B------:R-:W0:Y:S02]  /*1620*/  @!P1 LDS R0, [R0] ;  /* 0x0000000000009984 */ /* 0x000e240000000800 */
[----:B0-----:R-:W-:-:S05]  /*1630*/  @!P1 IADD3 R4, PT, PT, R0, R5, RZ ;  /* 0x0000000500049210 */ /* 0x001fca0007ffe0ff */
[----:B------:R1:W-:Y:S01]  /*1640*/  @!P1 STS [R3], R4 ;  /* 0x0000000403009388 */ /* 0x0003e20000000800 */
[----:B------:R-:W-:Y:S01]  /*1650*/  BAR.SYNC.DEFER_BLOCKING 0x0 ;  /* 0x0000000000007b1d */ /* 0x000fe20000010000 */
[----:B------:R-:W-:Y:S01]  /*1660*/  ISETP.GT.U32.AND P1, PT, R2, 0x3, PT ;  /* 0x000000030200780c */ /* 0x000fe20003f24070 */
[----:B------:R-:W-:-:S12]  /*1670*/  IMAD.MOV.U32 R2, RZ, RZ, R6 ;  /* 0x000000ffff027224 */ /* 0x000fd800078e0006 */
[----:B-1----:R-:W-:Y:S05]  /*1680*/  @P1 BRA `(.L_x_17) ;  /* 0xfffffffc00d41947 */ /* 0x002fea000383ffff */
.L_x_16:
[----:B------:R-:W-:Y:S04]  /*1690*/  BSSY.RECONVERGENT B0, `(.L_x_18) ;  /* 0x0000009000007945 */ /* 0x000fe80003800200 */
[----:B------:R-:W-:Y:S05]  /*16a0*/  @P0 BRA `(.L_x_19) ;  /* 0x00000000001c0947 */ /* 0x000fea0003800000 */
[----:B------:R-:W1:Y:S01]  /*16b0*/  S2UR UR5, SR_CgaCtaId ;  /* 0x00000000000579c3 */ /* 0x000e620000008800 */
[----:B------:R-:W-:Y:S01]  /*16c0*/  UMOV UR4, 0x400 ;  /* 0x0000040000047882 */ /* 0x000fe20000000000 */
[----:B0-----:R-:W-:-:S06]  /*16d0*/  HFMA2 R3, -RZ, RZ, 0, 0 ;  /* 0x00000000ff037431 */ /* 0x001fcc00000001ff */
[----:B------:R-:W0:Y:S01]  /*16e0*/  LDC.64 R4, c[0x0][0x388] ;  /* 0x0000e200ff047b82 */ /* 0x000e220000000a00 */
[----:B-1----:R-:W-:-:S09]  /*16f0*/  ULEA UR4, UR5, UR4, 0x18 ;  /* 0x0000000405047291 */ /* 0x002fd2000f8ec0ff */
[----:B------:R-:W0:Y:S04]  /*1700*/  LDS R2, [UR4] ;  /* 0x00000004ff027984 */ /* 0x000e280008000800 */
[----:B0-----:R1:W-:Y:S02]  /*1710*/  REDG.E.ADD.64.STRONG.GPU desc[UR6][R4.64], R2 ;  /* 0x000000020400798e */ /* 0x0013e4000c12e506 */
.L_x_19:
[----:B------:R-:W-:Y:S05]  /*1720*/  BSYNC.RECONVERGENT B0 ;  /* 0x0000000000007941 */ /* 0x000fea0003800200 */
.L_x_18:
[----:B-----5:R-:W-:Y:S04]  /*1730*/  STG.E.128 desc[UR6][R22.64], R16 ;  /* 0x0000001016007986 */ /* 0x020fe8000c101d06 */
[----:B------:R-:W-:Y:S04]  /*1740*/  STG.E.128 desc[UR6][R22.64+0x10], R12 ;  /* 0x0000100c16007986 */ /* 0x000fe8000c101d06 */
[----:B------:R-:W-:Y:S04]  /*1750*/  STG.E.128 desc[UR6][R22.64+0x20], R8 ;  /* 0x0000200816007986 */ /* 0x000fe8000c101d06 */
[----:B------:R-:W-:Y:S04]  /*1760*/  STG.E.64 desc[UR6][R22.64+0x30], R26 ;  /* 0x0000301a16007986 */ /* 0x000fe8000c101b06 */
[----:B------:R-:W-:Y:S01]  /*1770*/  STG.E.64 desc[UR6][R22.64+0x38], R24 ;  /* 0x0000381816007986 */ /* 0x000fe2000c101b06 */
[----:B------:R-:W-:Y:S05]  /*1780*/  EXIT ;  /* 0x000000000000794d */ /* 0x000fea0003800000 */
.L_x_20:
[----:B------:R-:W-:-:S00]  /*1790*/  BRA `(.L_x_20) ;  /* 0xfffffffc00fc7947 */ /* 0x000fc0000383ffff */
[----:B------:R-:W-:-:S00]  /*17a0*/  NOP ;  /* 0x0000000000007918 */ /* 0x000fc00000000000 */
        /* <DEDUP_REMOVED lines=13> */
.L_x_22:


//--------------------- .text._Z8init_rngP24curandStatePhilox4_32_10y --------------------------
	.section	.text._Z8init_rngP24curandStatePhilox4_32_10y,"ax",@progbits
	.align	128
        .global         _Z8init_rngP24curandStatePhilox4_32_10y
        .type           _Z8init_rngP24curandStatePhilox4_32_10y,@function
        .size           _Z8init_rngP24curandStatePhilox4_32_10y,(.L_x_23 - _Z8init_rngP24curandStatePhilox4_32_10y)
        .other          _Z8init_rngP24curandStatePhilox4_32_10y,@"STO_CUDA_ENTRY STV_DEFAULT"
_Z8init_rngP24curandStatePhilox4_32_10y:
.text._Z8init_rngP24curandStatePhilox4_32_10y:
[----:B------:R-:W-:Y:S01]  /*0000*/  LDC R1, c[0x0][0x37c] ;  /* 0x0000df00ff017b82 */ /* 0x000fe20000000800 */
[----:B------:R-:W0:Y:S07]  /*0010*/  S2R R5, SR_TID.X ;  /* 0x0000000000057919 */ /* 0x000e2e0000002100 */
[----:B------:R-:W0:Y:S08]  /*0020*/  S2UR UR4, SR_CTAID.X ;  /* 0x00000000000479c3 */ /* 0x000e300000002500 */
[----:B------:R-:W0:Y:S08]  /*0030*/  LDC R6, c[0x0][0x360] ;  /* 0x0000d800ff067b82 */ /* 0x000e300000000800 */
[----:B------:R-:W1:Y:S08]  /*0040*/  LDC.64 R2, c[0x0][0x388] ;  /* 0x0000e200ff027b82 */ /* 0x000e700000000a00 */
[----:B------:R-:W2:Y:S01]  /*0050*/  LDC.64 R16, c[0x0][0x380] ;  /* 0x0000e000ff107b82 */ /* 0x000ea20000000a00 */
[----:B0-----:R-:W-:Y:S01]  /*0060*/  IMAD R6, R6, UR4, R5 ;  /* 0x0000000406067c24 */ /* 0x001fe2000f8e0205 */
[----:B------:R-:W0:Y:S03]  /*0070*/  LDCU.64 UR4, c[0x0][0x358] ;  /* 0x00006b00ff0477ac */ /* 0x000e260008000a00 */
[----:B------:R-:W-:Y:S01]  /*0080*/  IMAD.WIDE.U32 R10, R6, -0x326172a9, RZ ;  /* 0xcd9e8d57060a7825 */ /* 0x000fe200078e00ff */
[----:B------:R-:W-:-:S03]  /*0090*/  SHF.R.S32.HI R7, RZ, 0x1f, R6 ;  /* 0x0000001fff077819 */ /* 0x000fc60000011406 */
[----:B-1----:R-:W-:Y:S01]  /*00a0*/  VIADD R9, R3, 0xbb67ae85 ;  /* 0xbb67ae8503097836 */ /* 0x002fe20000000000 */
[----:B------:R-:W-:Y:S02]  /*00b0*/  LOP3.LUT R4, R11, R2, RZ, 0x3c, !PT ;  /* 0x000000020b047212 */ /* 0x000fe400078e3cff */
[----:B------:R-:W-:Y:S02]  /*00c0*/  LOP3.LUT R12, R7, R3, RZ, 0x3c, !PT ;  /* 0x00000003070c7212 */ /* 0x000fe400078e3cff */
[----:B------:R-:W-:Y:S01]  /*00d0*/  IADD3 R11, PT, PT, R2, 0x3c6ef372, RZ ;  /* 0x3c6ef372020b7810 */ /* 0x000fe20007ffe0ff */
[----:B------:R-:W-:-:S04]  /*00e0*/  IMAD.WIDE.U32 R4, R4, -0x2daee0ad, RZ ;  /* 0xd2511f5304047825 */ /* 0x000fc800078e00ff */
[----:B------:R-:W-:Y:S01]  /*00f0*/  IMAD.WIDE.U32 R12, R12, -0x326172a9, RZ ;  /* 0xcd9e8d570c0c7825 */ /* 0x000fe200078e00ff */
[----:B------:R-:W-:-:S03]  /*0100*/  LOP3.LUT R9, R9, R5, RZ, 0x3c, !PT ;  /* 0x0000000509097212 */ /* 0x000fc600078e3cff */
[----:B------:R-:W-:Y:S02]  /*0110*/  VIADD R5, R2, 0x9e3779b9 ;  /* 0x9e3779b902057836 */ /* 0x000fe40000000000 */
[----:B------:R-:W-:-:S03]  /*0120*/  IMAD.WIDE.U32 R8, R9, -0x326172a9, RZ ;  /* 0xcd9e8d5709087825 */ /* 0x000fc600078e00ff */
[----:B------:R-:W-:Y:S01]  /*0130*/  LOP3.LUT R5, R5, R10, R13, 0x96, !PT ;  /* 0x0000000a05057212 */ /* 0x000fe200078e960d */
[----:B--2---:R-:W-:Y:S01]  /*0140*/  IMAD.WIDE R16, R6, 0x40, R16 ;  /* 0x0000004006107825 */ /* 0x004fe200078e0210 */
[----:B------:R-:W-:-:S03]  /*0150*/  LOP3.LUT R11, R9, R12, R11, 0x96, !PT ;  /* 0x0000000c090b7212 */ /* 0x000fc600078e960b */
[----:B------:R-:W-:Y:S01]  /*0160*/  VIADD R9, R3, 0x76cf5d0a ;  /* 0x76cf5d0a03097836 */ /* 0x000fe20000000000 */
[----:B0-----:R-:W-:Y:S01]  /*0170*/  STG.E.64 desc[UR4][R16.64+0x30], RZ ;  /* 0x000030ff10007986 */ /* 0x001fe2000c101b04 */
[----:B------:R-:W-:Y:S01]  /*0180*/  IMAD.WIDE.U32 R12, R5, -0x2daee0ad, RZ ;  /* 0xd2511f53050c7825 */ /* 0x000fe200078e00ff */
[----:B------:R-:W-:Y:S02]  /*0190*/  IADD3 R5, PT, PT, R3, 0x32370b8f, RZ ;  /* 0x32370b8f03057810 */ /* 0x000fe40007ffe0ff */
[----:B------:R-:W-:Y:S01]  /*01a0*/  STG.E.64 desc[UR4][R16.64+0x38], RZ ;  /* 0x000038ff10007986 */ /* 0x000fe2000c101b04 */
[----:B------:R-:W-:Y:S01]  /*01b0*/  IMAD.WIDE.U32 R10, R11, -0x2daee0ad, RZ ;  /* 0xd2511f530b0a7825 */ /* 0x000fe200078e00ff */
[----:B------:R-:W-:-:S04]  /*01c0*/  LOP3.LUT R9, R13, R4, R9, 0x96, !PT ;  /* 0x000000040d097212 */ /* 0x000fc800078e9609 */
[----:B------:R-:W-:Y:S01]  /*01d0*/  LOP3.LUT R5, R11, R12, R5, 0x96, !PT ;  /* 0x0000000c0b057212 */ /* 0x000fe200078e9605 */
[C---:B------:R-:W-:Y:S02]  /*01e0*/  VIADD R11, R2.reuse, 0xdaa66d2b ;  /* 0xdaa66d2b020b7836 */ /* 0x040fe40000000000 */
[----:B------:R-:W-:Y:S01]  /*01f0*/  IMAD.WIDE.U32 R12, R9, -0x326172a9, RZ ;  /* 0xcd9e8d57090c7825 */ /* 0x000fe200078e00ff */
[----:B------:R-:W-:-:S03]  /*0200*/  IADD3 R9, PT, PT, R2, 0x78dde6e4, RZ ;  /* 0x78dde6e402097810 */ /* 0x000fc60007ffe0ff */
[----:B------:R-:W-:Y:S01]  /*0210*/  IMAD.WIDE.U32 R4, R5, -0x326172a9, RZ ;  /* 0xcd9e8d5705047825 */ /* 0x000fe200078e00ff */
[----:B------:R-:W-:-:S04]  /*0220*/  LOP3.LUT R11, R13, R8, R11, 0x96, !PT ;  /* 0x000000080d0b7212 */ /* 0x000fc800078e960b */
[----:B------:R-:W-:Y:S01]  /*0230*/  LOP3.LUT R9, R5, R12, R9, 0x96, !PT ;  /* 0x0000000c05097212 */ /* 0x000fe200078e9609 */
[----:B------:R-:W-:Y:S02]  /*0240*/  VIADD R5, R3, 0xed9eba14 ;  /* 0xed9eba1403057836 */ /* 0x000fe40000000000 */
[----:B------:R-:W-:Y:S01]  /*0250*/  IMAD.WIDE.U32 R12, R11, -0x2daee0ad, RZ ;  /* 0xd2511f530b0c7825 */ /* 0x000fe200078e00ff */
[----:B------:R-:W-:-:S03]  /*0260*/  IADD3 R11, PT, PT, R3, -0x56f99767, RZ ;  /* 0xa9066899030b7810 */ /* 0x000fc60007ffe0ff */
[----:B------:R-:W-:Y:S01]  /*0270*/  IMAD.WIDE.U32 R8, R9, -0x2daee0ad, RZ ;  /* 0xd2511f5309087825 */ /* 0x000fe200078e00ff */
[----:B------:R-:W-:-:S04]  /*0280*/  LOP3.LUT R5, R13, R10, R5, 0x96, !PT ;  /* 0x0000000a0d057212 */ /* 0x000fc800078e9605 */
[----:B------:R-:W-:Y:S01]  /*0290*/  LOP3.LUT R11, R9, R12, R11, 0x96, !PT ;  /* 0x0000000c090b7212 */ /* 0x000fe200078e960b */
[C---:B------:R-:W-:Y:S02]  /*02a0*/  VIADD R9, R2.reuse, 0x1715609d ;  /* 0x1715609d02097836 */ /* 0x040fe40000000000 */
[----:B------:R-:W-:Y:S01]  /*02b0*/  IMAD.WIDE.U32 R12, R5, -0x326172a9, RZ ;  /* 0xcd9e8d57050c7825 */ /* 0x000fe200078e00ff */
[----:B------:R-:W-:-:S03]  /*02c0*/  IADD3 R5, PT, PT, R2, -0x4ab325aa, RZ ;  /* 0xb54cda5602057810 */ /* 0x000fc60007ffe0ff */
[----:B------:R-:W-:Y:S01]  /*02d0*/  IMAD.WIDE.U32 R10, R11, -0x326172a9, RZ ;  /* 0xcd9e8d570b0a7825 */ /* 0x000fe200078e00ff */
[----:B------:R-:W-:-:S04]  /*02e0*/  LOP3.LUT R9, R13, R4, R9, 0x96, !PT ;  /* 0x000000040d097212 */ /* 0x000fc800078e9609 */
[----:B------:R-:W-:Y:S01]  /*02f0*/  LOP3.LUT R5, R11, R12, R5, 0x96, !PT ;  /* 0x0000000c0b057212 */ /* 0x000fe200078e9605 */
[----:B------:R-:W-:Y:S02]  /*0300*/  VIADD R11, R3, 0x646e171e ;  /* 0x646e171e030b7836 */ /* 0x000fe40000000000 */
[----:B------:R-:W-:Y:S01]  /*0310*/  IMAD.WIDE.U32 R12, R9, -0x2daee0ad, RZ ;  /* 0xd2511f53090c7825 */ /* 0x000fe200078e00ff */
[----:B------:R-:W-:-:S03]  /*0320*/  IADD3 R9, PT, PT, R3, 0x1fd5c5a3, RZ ;  /* 0x1fd5c5a303097810 */ /* 0x000fc60007ffe0ff */
[----:B------:R-:W-:Y:S01]  /*0330*/  IMAD.WIDE.U32 R4, R5, -0x2daee0ad, RZ ;  /* 0xd2511f5305047825 */ /* 0x000fe200078e00ff */
[----:B------:R-:W-:Y:S02]  /*0340*/  LOP3.LUT R8, R13, R8, R11, 0x96, !PT ;  /* 0x000000080d087212 */ /* 0x000fe400078e960b */
[C---:B------:R-:W-:Y:S02]  /*0350*/  IADD3 R11, PT, PT, R2.reuse, -0xe443238, RZ ;  /* 0xf1bbcdc8020b7810 */ /* 0x040fe40007ffe0ff */
[----:B------:R-:W-:Y:S01]  /*0360*/  LOP3.LUT R12, R5, R12, R9, 0x96, !PT ;  /* 0x0000000c050c7212 */ /* 0x000fe200078e9609 */
[----:B------:R-:W-:Y:S02]  /*0370*/  VIADD R5, R2, 0x5384540f ;  /* 0x5384540f02057836 */ /* 0x000fe40000000000 */
[----:B------:R-:W-:-:S04]  /*0380*/  IMAD.WIDE.U32 R8, R8, -0x326172a9, RZ ;  /* 0xcd9e8d5708087825 */ /* 0x000fc800078e00ff */
[----:B------:R-:W-:Y:S01]  /*0390*/  IMAD.WIDE.U32 R12, R12, -0x326172a9, RZ ;  /* 0xcd9e8d570c0c7825 */ /* 0x000fe200078e00ff */
[----:B------:R-:W-:-:S03]  /*03a0*/  LOP3.LUT R5, R9, R10, R5, 0x96, !PT ;  /* 0x0000000a09057212 */ /* 0x000fc600078e9605 */
[----:B------:R-:W-:Y:S01]  /*03b0*/  VIADD R9, R3, 0xdb3d7428 ;  /* 0xdb3d742803097836 */ /* 0x000fe20000000000 */
[----:B------:R-:W-:Y:S01]  /*03c0*/  LOP3.LUT R11, R13, R8, R11, 0x96, !PT ;  /* 0x000000080d0b7212 */ /* 0x000fe200078e960b */
[----:B------:R-:W-:Y:S01]  /*03d0*/  IMAD.WIDE.U32 R14, R5, -0x2daee0ad, RZ ;  /* 0xd2511f53050e7825 */ /* 0x000fe200078e00ff */
[----:B------:R-:W-:Y:S02]  /*03e0*/  IADD3 R5, PT, PT, R3, -0x695add53, RZ ;  /* 0x96a522ad03057810 */ /* 0x000fe40007ffe0ff */
[----:B------:R-:W-:Y:S01]  /*03f0*/  MOV R8, R2 ;  /* 0x0000000200087202 */ /* 0x000fe20000000f00 */
[----:B------:R-:W-:Y:S01]  /*0400*/  IMAD.WIDE.U32 R18, R11, -0x2daee0ad, RZ ;  /* 0xd2511f530b127825 */ /* 0x000fe200078e00ff */
[----:B------:R-:W-:Y:S02]  /*0410*/  LOP3.LUT R9, R15, R4, R9, 0x96, !PT ;  /* 0x000000040f097212 */ /* 0x000fe400078e9609 */
[----:B------:R-:W-:Y:S01]  /*0420*/  CS2R R10, SRZ ;  /* 0x00000000000a7805 */ /* 0x000fe2000001ff00 */
[----:B------:R-:W-:Y:S01]  /*0430*/  VIADD R13, R2, 0x8ff34781 ;  /* 0x8ff34781020d7836 */ /* 0x000fe20000000000 */
[----:B------:R-:W-:Y:S01]  /*0440*/  LOP3.LUT R14, R19, R14, R5, 0x96, !PT ;  /* 0x0000000e130e7212 */ /* 0x000fe200078e9605 */
[----:B------:R-:W-:Y:S01]  /*0450*/  IMAD.WIDE.U32 R20, R9, -0x326172a9, RZ ;  /* 0xcd9e8d5709147825 */ /* 0x000fe200078e00ff */
[----:B------:R-:W-:-:S02]  /*0460*/  CS2R R4, SRZ ;  /* 0x0000000000047805 */ /* 0x000fc4000001ff00 */
[----:B------:R-:W-:Y:S01]  /*0470*/  MOV R15, R18 ;  /* 0x00000012000f7202 */ /* 0x000fe20000000f00 */
[----:B------:R-:W-:Y:S01]  /*0480*/  IMAD.MOV.U32 R9, RZ, RZ, R3 ;  /* 0x000000ffff097224 */ /* 0x000fe200078e0003 */
[----:B------:R-:W-:Y:S01]  /*0490*/  LOP3.LUT R12, R21, R12, R13, 0x96, !PT ;  /* 0x0000000c150c7212 */ /* 0x000fe200078e960d */
[----:B------:R-:W-:Y:S01]  /*04a0*/  IMAD.MOV.U32 R13, RZ, RZ, R20 ;  /* 0x000000ffff0d7224 */ /* 0x000fe200078e0014 */
[----:B------:R-:W-:Y:S04]  /*04b0*/  STG.E.128 desc[UR4][R16.64], R4 ;  /* 0x0000000410007986 */ /* 0x000fe8000c101d04 */
[----:B------:R-:W-:Y:S04]  /*04c0*/  STG.E.128 desc[UR4][R16.64+0x20], R8 ;  /* 0x0000200810007986 */ /* 0x000fe8000c101d04 */
[----:B------:R-:W-:Y:S01]  /*04d0*/  STG.E.128 desc[UR4][R16.64+0x10], R12 ;  /* 0x0000100c10007986 */ /* 0x000fe2000c101d04 */
[----:B------:R-:W-:Y:S05]  /*04e0*/  EXIT ;  /* 0x000000000000794d */ /* 0x000fea0003800000 */
.L_x_21:
        /* <DEDUP_REMOVED lines=9> */
.L_x_23:


//--------------------- .nv.global.init           --------------------------
	.section	.nv.global.init,"aw",@progbits
	.align	4
.nv.global.init:
	.type		mrg32k3aM1SubSeq,@object
	.size		mrg32k3aM1SubSeq,(mrg32k3aM2SubSeq - mrg32k3aM1SubSeq)
mrg32k3aM1SubSeq:
        /*0000*/ 	.byte	0x0b, 0xcc, 0xee, 0x04, 0x73, 0x29, 0x8b, 0x6f, 0xf6, 0x53, 0x03, 0xf6, 0x23, 0xf6, 0xea, 0xda
        /* <DEDUP_REMOVED lines=125> */
	.type		mrg32k3aM2SubSeq,@object
	.size		mrg32k3aM2SubSeq,(mrg32k3aM1 - mrg32k3aM2SubSeq)
mrg32k3aM2SubSeq:
        /* <DEDUP_REMOVED lines=126> */
	.type		mrg32k3aM1,@object
	.size		mrg32k3aM1,(mrg32k3aM1Seq - mrg32k3aM1)
mrg32k3aM1:
        /* <DEDUP_REMOVED lines=144> */
	.type		mrg32k3aM1Seq,@object
	.size		mrg32k3aM1Seq,(mrg32k3aM2 - mrg32k3aM1Seq)
mrg32k3aM1Seq:
        /* <DEDUP_REMOVED lines=144> */
	.type		mrg32k3aM2,@object
	.size		mrg32k3aM2,(mrg32k3aM2Seq - mrg32k3aM2)
mrg32k3aM2:
        /* <DEDUP_REMOVED lines=144> */
	.type		mrg32k3aM2Seq,@object
	.size		mrg32k3aM2Seq,(precalc_xorwow_matrix - mrg32k3aM2Seq)
mrg32k3aM2Seq:
        /* <DEDUP_REMOVED lines=144> */
	.type		precalc_xorwow_matrix,@object
	.size		precalc_xorwow_matrix,(precalc_xorwow_offset_matrix - precalc_xorwow_matrix)
precalc_xorwow_matrix:
        /* <DEDUP_REMOVED lines=6400> */
	.type		precalc_xorwow_offset_matrix,@object
	.size		precalc_xorwow_offset_matrix,(.L_1 - precalc_xorwow_offset_matrix)
precalc_xorwow_offset_matrix:
        /* <DEDUP_REMOVED lines=6400> */
.L_1:


//--------------------- .nv.shared._Z14monte_carlo_piP24curandStatePhilox4_32_10Pyi --------------------------
	.section	.nv.shared._Z14monte_carlo_piP24curandStatePhilox4_32_10Pyi,"aw",@nobits
	.sectionflags	@""
	.align	4
.nv.shared._Z14monte_carlo_piP24curandStatePhilox4_32_10Pyi:
	.zero		2048


//--------------------- .nv.shared.reserved.0     --------------------------
	.section	.nv.shared.reserved.0,"aw",@nobits
	.weak		__nv_reservedSMEM_offset_0_alias
	.size		__nv_reservedSMEM_offset_0_alias, 0, 64
	.other		__nv_reservedSMEM_offset_0_alias,@"STO_CUDA_RESERVED_SHARED STV_DEFAULT"
__nv_reservedSMEM_offset_0_alias:
	.zero		0
	.zero		64


//--------------------- .nv.constant0._Z14monte_carlo_piP24curandStatePhilox4_32_10Pyi --------------------------
	.section	.nv.constant0._Z14monte_carlo_piP24curandStatePhilox4_32_10Pyi,"a",@progbits
	.sectionflags	@""
	.align	4
.nv.constant0._Z14monte_carlo_piP24curandStatePhilox4_32_10Pyi:
	.zero		916


//--------------------- .nv.constant0._Z8init_rngP24curandStatePhilox4_32_10y --------------------------
	.section	.nv.constant0._Z8init_rngP24curandStatePhilox4_32_10y,"a",@progbits
	.sectionflags	@""
	.align	4
.nv.constant0._Z8init_rngP24curandStatePhilox4_32_10y:
	.zero		912


//--------------------- SYMBOLS --------------------------

	.type		.nv.reservedSmem.offset0,@object
	.size		.nv.reservedSmem.offset0,0x4
	.type		.nv.reservedSmem.cap,@object
	.size		.nv.reservedSmem.cap,0x4
